//
// Generated by NVIDIA NVVM Compiler
//
// Compiler Build ID: CL-36424714
// Cuda compilation tools, release 13.0, V13.0.88
// Based on NVVM 20.0.0
//

.version 9.0
.target sm_100
.address_size 64

	// .globl	_Z21histogramAtomicKernelPiS_iimm
.extern .shared .align 16 .b8 shared[];

.visible .entry _Z21histogramAtomicKernelPiS_iimm(
	.param .u64 .ptr .align 1 _Z21histogramAtomicKernelPiS_iimm_param_0,
	.param .u64 .ptr .align 1 _Z21histogramAtomicKernelPiS_iimm_param_1,
	.param .u32 _Z21histogramAtomicKernelPiS_iimm_param_2,
	.param .u32 _Z21histogramAtomicKernelPiS_iimm_param_3,
	.param .u64 _Z21histogramAtomicKernelPiS_iimm_param_4,
	.param .u64 _Z21histogramAtomicKernelPiS_iimm_param_5
)
{
	.reg .pred 	%p<2>;
	.reg .b32 	%r<10>;
	.reg .b32 	%f<9>;
	.reg .b64 	%rd<12>;

	ld.param.u64 	%rd2, [_Z21histogramAtomicKernelPiS_iimm_param_0];
	ld.param.u64 	%rd3, [_Z21histogramAtomicKernelPiS_iimm_param_1];
	ld.param.u32 	%r1, [_Z21histogramAtomicKernelPiS_iimm_param_2];
	ld.param.u32 	%r2, [_Z21histogramAtomicKernelPiS_iimm_param_3];
	ld.param.u64 	%rd4, [_Z21histogramAtomicKernelPiS_iimm_param_4];
	ld.param.u64 	%rd5, [_Z21histogramAtomicKernelPiS_iimm_param_5];
	mov.u32 	%r3, %ctaid.x;
	mov.u32 	%r4, %ntid.x;
	mov.u32 	%r5, %tid.x;
	mad.lo.s32 	%r6, %r3, %r4, %r5;
	cvt.s64.s32 	%rd1, %r6;
	setp.le.u64 	%p1, %rd5, %rd1;
	@%p1 bra 	$L__BB0_2;
	cvta.to.global.u64 	%rd6, %rd3;
	cvta.to.global.u64 	%rd7, %rd2;
	shl.b64 	%rd8, %rd1, 2;
	add.s64 	%rd9, %rd6, %rd8;
	ld.global.u32 	%r7, [%rd9];
	cvt.rn.f32.s32 	%f1, %r7;
	cvt.rn.f32.s32 	%f2, %r1;
	sub.f32 	%f3, %f1, %f2;
	cvt.rn.f32.s32 	%f4, %r2;
	sub.f32 	%f5, %f4, %f2;
	div.rn.f32 	%f6, %f3, %f5;
	cvt.rn.f32.u64 	%f7, %rd4;
	mul.f32 	%f8, %f6, %f7;
	cvt.rzi.s32.f32 	%r8, %f8;
	mul.wide.s32 	%rd10, %r8, 4;
	add.s64 	%rd11, %rd7, %rd10;
	atom.global.add.u32 	%r9, [%rd11], 1;
$L__BB0_2:
	ret;

}
	// .globl	_Z24histogramReductionKernelPiS_iimmm
.visible .entry _Z24histogramReductionKernelPiS_iimmm(
	.param .u64 .ptr .align 1 _Z24histogramReductionKernelPiS_iimmm_param_0,
	.param .u64 .ptr .align 1 _Z24histogramReductionKernelPiS_iimmm_param_1,
	.param .u32 _Z24histogramReductionKernelPiS_iimmm_param_2,
	.param .u32 _Z24histogramReductionKernelPiS_iimmm_param_3,
	.param .u64 _Z24histogramReductionKernelPiS_iimmm_param_4,
	.param .u64 _Z24histogramReductionKernelPiS_iimmm_param_5,
	.param .u64 _Z24histogramReductionKernelPiS_iimmm_param_6
)
{
	.reg .pred 	%p<43>;
	.reg .b32 	%r<159>;
	.reg .b32 	%f<37>;
	.reg .b64 	%rd<53>;

	ld.param.u64 	%rd26, [_Z24histogramReductionKernelPiS_iimmm_param_0];
	ld.param.u64 	%rd22, [_Z24histogramReductionKernelPiS_iimmm_param_1];
	ld.param.u32 	%r28, [_Z24histogramReductionKernelPiS_iimmm_param_2];
	ld.param.u32 	%r29, [_Z24histogramReductionKernelPiS_iimmm_param_3];
	ld.param.u64 	%rd23, [_Z24histogramReductionKernelPiS_iimmm_param_4];
	ld.param.u64 	%rd24, [_Z24histogramReductionKernelPiS_iimmm_param_5];
	ld.param.u64 	%rd25, [_Z24histogramReductionKernelPiS_iimmm_param_6];
	cvta.to.global.u64 	%rd1, %rd26;
	mov.u32 	%r1, %ctaid.x;
	mov.u32 	%r30, %ntid.x;
	mov.u32 	%r2, %tid.x;
	mad.lo.s32 	%r3, %r1, %r30, %r2;
	add.s64 	%rd27, %rd24, %rd25;
	add.s64 	%rd2, %rd27, -1;
	or.b64  	%rd28, %rd2, %rd25;
	and.b64  	%rd29, %rd28, -4294967296;
	setp.ne.s64 	%p2, %rd29, 0;
	@%p2 bra 	$L__BB1_2;
	cvt.u32.u64 	%r31, %rd25;
	cvt.u32.u64 	%r32, %rd2;
	div.u32 	%r33, %r32, %r31;
	cvt.u64.u32 	%rd49, %r33;
	bra.uni 	$L__BB1_3;
$L__BB1_2:
	div.u64 	%rd49, %rd2, %rd25;
$L__BB1_3:
	add.s64 	%rd30, %rd49, 1023;
	shr.u64 	%rd31, %rd30, 10;
	cvt.u32.u64 	%r34, %rd31;
	add.s32 	%r35, %r34, -1;
	setp.ne.s32 	%p3, %r1, %r35;
	mov.f32 	%f36, 0f44800000;
	@%p3 bra 	$L__BB1_5;
	mov.u32 	%r36, %nctaid.x;
	cvt.u32.u64 	%r37, %rd49;
	shl.b32 	%r38, %r36, 10;
	sub.s32 	%r39, %r37, %r38;
	add.s32 	%r40, %r39, 1024;
	cvt.rn.f32.s32 	%f36, %r40;
$L__BB1_5:
	cvt.s64.s32 	%rd6, %r3;
	setp.le.u64 	%p4, %rd49, %rd6;
	@%p4 bra 	$L__BB1_9;
	cvt.u32.u64 	%r41, %rd25;
	mul.lo.s32 	%r152, %r3, %r41;
	cvt.s64.s32 	%rd50, %r152;
	add.s32 	%r42, %r3, 1;
	cvt.s64.s32 	%rd32, %r42;
	mul.lo.s64 	%rd8, %rd25, %rd32;
	min.u64 	%rd33, %rd8, %rd24;
	setp.le.u64 	%p5, %rd33, %rd50;
	@%p5 bra 	$L__BB1_9;
	cvt.rn.f32.s32 	%f3, %r28;
	cvt.rn.f32.s32 	%f7, %r29;
	sub.f32 	%f4, %f7, %f3;
	cvt.rn.f32.u64 	%f5, %rd23;
	cvt.u32.u64 	%r43, %rd23;
	mul.lo.s32 	%r5, %r2, %r43;
	cvta.to.global.u64 	%rd10, %rd22;
	mov.u32 	%r48, shared;
$L__BB1_8:
	shl.b64 	%rd34, %rd50, 2;
	add.s64 	%rd35, %rd10, %rd34;
	ld.global.u32 	%r44, [%rd35];
	cvt.rn.f32.s32 	%f8, %r44;
	sub.f32 	%f9, %f8, %f3;
	div.rn.f32 	%f10, %f9, %f4;
	mul.f32 	%f11, %f10, %f5;
	cvt.rzi.s32.f32 	%r45, %f11;
	add.s32 	%r46, %r45, %r5;
	shl.b32 	%r47, %r46, 2;
	add.s32 	%r49, %r48, %r47;
	ld.shared.u32 	%r50, [%r49];
	add.s32 	%r51, %r50, 1;
	st.shared.u32 	[%r49], %r51;
	add.s32 	%r152, %r152, 1;
	cvt.s64.s32 	%rd50, %r152;
	setp.gt.u64 	%p6, %rd33, %rd50;
	@%p6 bra 	$L__BB1_8;
$L__BB1_9:
	setp.eq.s64 	%p7, %rd23, 0;
	@%p7 bra 	$L__BB1_38;
	setp.lt.f32 	%p8, %f36, 0f00800000;
	mul.f32 	%f12, %f36, 0f4B000000;
	selp.f32 	%f13, %f12, %f36, %p8;
	mov.b32 	%r52, %f13;
	add.s32 	%r53, %r52, -1060439283;
	and.b32  	%r54, %r53, -8388608;
	sub.s32 	%r55, %r52, %r54;
	mov.b32 	%f14, %r55;
	add.f32 	%f15, %f14, 0fBF800000;
	setp.gt.u64 	%p9, %rd49, %rd6;
	fma.rn.f32 	%f16, %f13, 0f7F800000, 0f7F800000;
	setp.gt.u32 	%p10, %r52, 2139095039;
	fma.rn.f32 	%f17, %f15, 0f3DC6B27F, 0fBE2C7F30;
	fma.rn.f32 	%f18, %f17, %f15, 0f3E2FCF2A;
	fma.rn.f32 	%f19, %f18, %f15, 0fBE374E43;
	fma.rn.f32 	%f20, %f19, %f15, 0f3E520BF4;
	fma.rn.f32 	%f21, %f20, %f15, 0fBE763C8B;
	fma.rn.f32 	%f22, %f21, %f15, 0f3E93BF99;
	fma.rn.f32 	%f23, %f22, %f15, 0fBEB8AA49;
	fma.rn.f32 	%f24, %f23, %f15, 0f3EF6384A;
	fma.rn.f32 	%f25, %f24, %f15, 0fBF38AA3B;
	mul.f32 	%f26, %f15, %f25;
	mul.f32 	%f27, %f15, %f26;
	fma.rn.f32 	%f28, %f15, 0f3FB8AA3B, %f27;
	cvt.rn.f32.s32 	%f29, %r54;
	selp.f32 	%f30, 0fC1B80000, 0f00000000, %p8;
	fma.rn.f32 	%f31, %f29, 0f34000000, %f30;
	add.f32 	%f32, %f31, %f28;
	selp.f32 	%f33, %f16, %f32, %p10;
	cvt.rpi.f32.f32 	%f34, %f33;
	setp.eq.f32 	%p11, %f13, 0f00000000;
	selp.f32 	%f35, 0fFF800000, %f34, %p11;
	cvt.rzi.u64.f32 	%rd13, %f35;
	setp.eq.s64 	%p12, %rd13, 0;
	and.pred  	%p1, %p9, %p12;
	cvt.u64.u32 	%rd14, %r2;
	cvt.u32.u64 	%r8, %rd23;
	mul.lo.s32 	%r9, %r2, %r8;
	add.s64 	%rd37, %rd13, -1;
	add.s64 	%rd15, %rd13, -2;
	and.b64  	%rd16, %rd37, 3;
	and.b64  	%rd17, %rd37, -4;
	mov.b64 	%rd51, 0;
	not.pred 	%p13, %p1;
$L__BB1_11:
	cvt.u32.u64 	%r10, %rd51;
	@%p13 bra 	$L__BB1_13;
	shl.b64 	%rd47, %rd51, 2;
	add.s64 	%rd48, %rd1, %rd47;
	add.s32 	%r146, %r9, %r10;
	shl.b32 	%r147, %r146, 2;
	mov.u32 	%r148, shared;
	add.s32 	%r149, %r148, %r147;
	ld.shared.u32 	%r150, [%r149];
	atom.global.add.u32 	%r151, [%rd48], %r150;
	bra.uni 	$L__BB1_37;
$L__BB1_13:
	setp.lt.u64 	%p14, %rd13, 2;
	bar.sync 	0;
	mov.b32 	%r158, 1;
	@%p14 bra 	$L__BB1_35;
	setp.lt.u64 	%p15, %rd15, 3;
	add.s32 	%r60, %r9, %r10;
	shl.b32 	%r61, %r60, 2;
	mov.u32 	%r62, shared;
	add.s32 	%r11, %r62, %r61;
	mov.b32 	%r157, 2;
	mov.b32 	%r155, 1;
	@%p15 bra 	$L__BB1_25;
	mov.b32 	%r157, 2;
	mov.b32 	%r155, 1;
	mov.u64 	%rd52, %rd17;
$L__BB1_16:
	setp.le.u64 	%p16, %rd49, %rd14;
	add.s32 	%r14, %r157, 1023;
	and.b32  	%r65, %r14, %r2;
	setp.ne.s32 	%p17, %r65, 0;
	or.pred  	%p18, %p17, %p16;
	@%p18 bra 	$L__BB1_18;
	add.s32 	%r66, %r155, %r2;
	mad.lo.s32 	%r67, %r66, %r8, %r10;
	shl.b32 	%r68, %r67, 2;
	add.s32 	%r70, %r62, %r68;
	ld.shared.u32 	%r71, [%r70];
	ld.shared.u32 	%r72, [%r11];
	add.s32 	%r73, %r72, %r71;
	st.shared.u32 	[%r11], %r73;
$L__BB1_18:
	bar.sync 	0;
	add.s32 	%r15, %r14, %r157;
	and.b32  	%r74, %r15, %r2;
	setp.ne.s32 	%p20, %r74, 0;
	or.pred  	%p21, %p20, %p16;
	@%p21 bra 	$L__BB1_20;
	shl.b32 	%r75, %r155, 1;
	add.s32 	%r76, %r75, %r2;
	mad.lo.s32 	%r77, %r76, %r8, %r10;
	shl.b32 	%r78, %r77, 2;
	add.s32 	%r80, %r62, %r78;
	ld.shared.u32 	%r81, [%r80];
	ld.shared.u32 	%r82, [%r11];
	add.s32 	%r83, %r82, %r81;
	st.shared.u32 	[%r11], %r83;
$L__BB1_20:
	bar.sync 	0;
	shl.b32 	%r84, %r157, 1;
	add.s32 	%r16, %r15, %r84;
	and.b32  	%r85, %r16, %r2;
	setp.ne.s32 	%p23, %r85, 0;
	or.pred  	%p24, %p23, %p16;
	@%p24 bra 	$L__BB1_22;
	shl.b32 	%r86, %r155, 2;
	add.s32 	%r87, %r86, %r2;
	mad.lo.s32 	%r88, %r87, %r8, %r10;
	shl.b32 	%r89, %r88, 2;
	add.s32 	%r91, %r62, %r89;
	ld.shared.u32 	%r92, [%r91];
	ld.shared.u32 	%r93, [%r11];
	add.s32 	%r94, %r93, %r92;
	st.shared.u32 	[%r11], %r94;
$L__BB1_22:
	bar.sync 	0;
	shl.b32 	%r95, %r157, 2;
	add.s32 	%r96, %r16, %r95;
	and.b32  	%r97, %r96, %r2;
	setp.ne.s32 	%p26, %r97, 0;
	or.pred  	%p27, %p26, %p16;
	@%p27 bra 	$L__BB1_24;
	shl.b32 	%r98, %r155, 3;
	add.s32 	%r99, %r98, %r2;
	mad.lo.s32 	%r100, %r99, %r8, %r10;
	shl.b32 	%r101, %r100, 2;
	add.s32 	%r103, %r62, %r101;
	ld.shared.u32 	%r104, [%r103];
	ld.shared.u32 	%r105, [%r11];
	add.s32 	%r106, %r105, %r104;
	st.shared.u32 	[%r11], %r106;
$L__BB1_24:
	shl.b32 	%r157, %r157, 4;
	shl.b32 	%r155, %r155, 4;
	bar.sync 	0;
	add.s64 	%rd52, %rd52, -4;
	setp.ne.s64 	%p28, %rd52, 0;
	@%p28 bra 	$L__BB1_16;
$L__BB1_25:
	setp.eq.s64 	%p29, %rd16, 0;
	mov.u32 	%r158, %r155;
	@%p29 bra 	$L__BB1_35;
	setp.le.u64 	%p30, %rd49, %rd14;
	add.s32 	%r22, %r157, 1023;
	and.b32  	%r107, %r22, %r2;
	setp.ne.s32 	%p31, %r107, 0;
	or.pred  	%p32, %p31, %p30;
	@%p32 bra 	$L__BB1_28;
	add.s32 	%r108, %r155, %r2;
	mad.lo.s32 	%r109, %r108, %r8, %r10;
	shl.b32 	%r110, %r109, 2;
	add.s32 	%r112, %r62, %r110;
	ld.shared.u32 	%r113, [%r112];
	ld.shared.u32 	%r114, [%r11];
	add.s32 	%r115, %r114, %r113;
	st.shared.u32 	[%r11], %r115;
$L__BB1_28:
	setp.eq.s64 	%p33, %rd16, 1;
	shl.b32 	%r158, %r155, 1;
	bar.sync 	0;
	@%p33 bra 	$L__BB1_35;
	add.s32 	%r24, %r22, %r157;
	and.b32  	%r116, %r24, %r2;
	setp.ne.s32 	%p35, %r116, 0;
	or.pred  	%p36, %p35, %p30;
	@%p36 bra 	$L__BB1_31;
	add.s32 	%r117, %r158, %r2;
	mad.lo.s32 	%r118, %r117, %r8, %r10;
	shl.b32 	%r119, %r118, 2;
	add.s32 	%r121, %r62, %r119;
	ld.shared.u32 	%r122, [%r121];
	ld.shared.u32 	%r123, [%r11];
	add.s32 	%r124, %r123, %r122;
	st.shared.u32 	[%r11], %r124;
$L__BB1_31:
	setp.eq.s64 	%p37, %rd16, 2;
	shl.b32 	%r158, %r155, 2;
	bar.sync 	0;
	@%p37 bra 	$L__BB1_35;
	shl.b32 	%r125, %r157, 1;
	add.s32 	%r126, %r24, %r125;
	and.b32  	%r127, %r126, %r2;
	setp.ne.s32 	%p39, %r127, 0;
	or.pred  	%p40, %p39, %p30;
	@%p40 bra 	$L__BB1_34;
	add.s32 	%r128, %r158, %r2;
	mad.lo.s32 	%r129, %r128, %r8, %r10;
	shl.b32 	%r130, %r129, 2;
	add.s32 	%r132, %r62, %r130;
	ld.shared.u32 	%r133, [%r132];
	ld.shared.u32 	%r134, [%r11];
	add.s32 	%r135, %r134, %r133;
	st.shared.u32 	[%r11], %r135;
$L__BB1_34:
	shl.b32 	%r158, %r155, 3;
	bar.sync 	0;
$L__BB1_35:
	setp.ne.s32 	%p41, %r2, 0;
	@%p41 bra 	$L__BB1_37;
	shl.b64 	%rd45, %rd51, 2;
	add.s64 	%rd46, %rd1, %rd45;
	shl.b32 	%r136, %r10, 2;
	mov.u32 	%r137, shared;
	add.s32 	%r138, %r137, %r136;
	ld.shared.u32 	%r139, [%r138];
	mul.lo.s32 	%r140, %r158, %r8;
	shl.b32 	%r141, %r140, 2;
	add.s32 	%r142, %r138, %r141;
	ld.shared.u32 	%r143, [%r142];
	add.s32 	%r144, %r143, %r139;
	atom.global.add.u32 	%r145, [%rd46], %r144;
$L__BB1_37:
	add.s64 	%rd51, %rd51, 1;
	setp.gt.u64 	%p42, %rd23, %rd51;
	@%p42 bra 	$L__BB1_11;
$L__BB1_38:
	ret;

}


// ===== COMPILED SASS (sm_100) =====

	.target	sm_100

	.elftype	@"ET_EXEC"


//--------------------- .note.nv.tkinfo           --------------------------
	.section	.note.nv.tkinfo,"",@"SHT_NOTE"
	.sectionflags	@"SHF_NOTE_NV_TKINFO"
	.tkinfo
        /*0018*/ 	.word	0x00000002
        /*0030*/ 	.string	""
        /*0030*/ 	.string	"ptxas"
        /*0030*/ 	.string	"Cuda compilation tools, release 13.0, V13.0.88"
        /*0030*/ 	.string	"Build cuda_13.0.r13.0/compiler.36424714_0"
        /*0030*/ 	.string	"-arch sm_100 -m 64 "



//--------------------- .note.nv.cuinfo           --------------------------
	.section	.note.nv.cuinfo,"",@"SHT_NOTE"
	.sectionflags	@"SHF_NOTE_NV_CUINFO"
        /*0018*/ 	.short	0x0002
        /*001a*/ 	.short	0x0064
        /*001c*/ 	.short	0x0082
	.zero		2


//--------------------- .nv.info                  --------------------------
	.section	.nv.info,"",@"SHT_CUDA_INFO"
	.align	4


	//----- nvinfo : EIATTR_REGCOUNT
	.align		4
        /*0000*/ 	.byte	0x04, 0x2f
        /*0002*/ 	.short	(.L_1 - .L_0)
	.align		4
.L_0:
        /*0004*/ 	.word	index@(_Z21histogramAtomicKernelPiS_iimm)
        /*0008*/ 	.word	0x0000000e


	//----- nvinfo : EIATTR_FRAME_SIZE
	.align		4
.L_1:
        /*000c*/ 	.byte	0x04, 0x11
        /*000e*/ 	.short	(.L_3 - .L_2)
	.align		4
.L_2:
        /*0010*/ 	.word	index@($__internal_2_$__cuda_sm3x_div_rn_noftz_f32_slowpath)
        /*0014*/ 	.word	0x00000000


	//----- nvinfo : EIATTR_FRAME_SIZE
	.align		4
.L_3:
        /*0018*/ 	.byte	0x04, 0x11
        /*001a*/ 	.short	(.L_5 - .L_4)
	.align		4
.L_4:
        /*001c*/ 	.word	index@(_Z21histogramAtomicKernelPiS_iimm)
        /*0020*/ 	.word	0x00000000


	//----- nvinfo : EIATTR_REGCOUNT
	.align		4
.L_5:
        /*0024*/ 	.byte	0x04, 0x2f
        /*0026*/ 	.short	(.L_7 - .L_6)
	.align		4
.L_6:
        /*0028*/ 	.word	index@(_Z24histogramReductionKernelPiS_iimmm)
        /*002c*/ 	.word	0x0000001b


	//----- nvinfo : EIATTR_FRAME_SIZE
	.align		4
.L_7:
        /*0030*/ 	.byte	0x04, 0x11
        /*0032*/ 	.short	(.L_9 - .L_8)
	.align		4
.L_8:
        /*0034*/ 	.word	index@($__internal_1_$__cuda_sm3x_div_rn_noftz_f32_slowpath)
        /*0038*/ 	.word	0x00000000


	//----- nvinfo : EIATTR_FRAME_SIZE
	.align		4
.L_9:
        /*003c*/ 	.byte	0x04, 0x11
        /*003e*/ 	.short	(.L_11 - .L_10)
	.align		4
.L_10:
        /*0040*/ 	.word	index@($__internal_0_$__cuda_sm20_div_u64)
        /*0044*/ 	.word	0x00000000


	//----- nvinfo : EIATTR_FRAME_SIZE
	.align		4
.L_11:
        /*0048*/ 	.byte	0x04, 0x11
        /*004a*/ 	.short	(.L_13 - .L_12)
	.align		4
.L_12:
        /*004c*/ 	.word	index@(_Z24histogramReductionKernelPiS_iimmm)
        /*0050*/ 	.word	0x00000000


	//----- nvinfo : EIATTR_MIN_STACK_SIZE
	.align		4
.L_13:
        /*0054*/ 	.byte	0x04, 0x12
        /*0056*/ 	.short	(.L_15 - .L_14)
	.align		4
.L_14:
        /*0058*/ 	.word	index@(_Z24histogramReductionKernelPiS_iimmm)
        /*005c*/ 	.word	0x00000000


	//----- nvinfo : EIATTR_MIN_STACK_SIZE
	.align		4
.L_15:
        /*0060*/ 	.byte	0x04, 0x12
        /*0062*/ 	.short	(.L_17 - .L_16)
	.align		4
.L_16:
        /*0064*/ 	.word	index@(_Z21histogramAtomicKernelPiS_iimm)
        /*0068*/ 	.word	0x00000000
.L_17:


//--------------------- .nv.compat                --------------------------
	.section	.nv.compat,"",@"SHT_CUDA_COMPAT_INFO"
	.align	4
        /*0000*/ 	.byte	0x02, 0x09, 0x00, 0x00, 0x02, 0x02, 0x01, 0x00, 0x02, 0x05, 0x05, 0x00, 0x03, 0x07, 0x01, 0x01
        /*0010*/ 	.byte	0x02, 0x03, 0x00, 0x00, 0x02, 0x06, 0x01, 0x00, 0x04, 0x0b, 0x08, 0x00, 0x01, 0x00, 0x00, 0x00
        /*0020*/ 	.byte	0x00, 0x00, 0x00, 0x00


//--------------------- .nv.info._Z24histogramReductionKernelPiS_iimmm --------------------------
	.section	.nv.info._Z24histogramReductionKernelPiS_iimmm,"",@"SHT_CUDA_INFO"
	.sectionflags	@""
	.align	4


	//----- nvinfo : EIATTR_CUDA_API_VERSION
	.align		4
        /*0000*/ 	.byte	0x04, 0x37
        /*0002*/ 	.short	(.L_19 - .L_18)
.L_18:
        /*0004*/ 	.word	0x00000082


	//----- nvinfo : EIATTR_KPARAM_INFO
	.align		4
.L_19:
        /*0008*/ 	.byte	0x04, 0x17
        /*000a*/ 	.short	(.L_21 - .L_20)
.L_20:
        /*000c*/ 	.word	0x00000000
        /*0010*/ 	.short	0x0006
        /*0012*/ 	.short	0x0028
        /*0014*/ 	.byte	0x00, 0xf0, 0x21, 0x00


	//----- nvinfo : EIATTR_KPARAM_INFO
	.align		4
.L_21:
        /*0018*/ 	.byte	0x04, 0x17
        /*001a*/ 	.short	(.L_23 - .L_22)
.L_22:
        /*001c*/ 	.word	0x00000000
        /*0020*/ 	.short	0x0005
        /*0022*/ 	.short	0x0020
        /*0024*/ 	.byte	0x00, 0xf0, 0x21, 0x00


	//----- nvinfo : EIATTR_KPARAM_INFO
	.align		4
.L_23:
        /*0028*/ 	.byte	0x04, 0x17
        /*002a*/ 	.short	(.L_25 - .L_24)
.L_24:
        /*002c*/ 	.word	0x00000000
        /*0030*/ 	.short	0x0004
        /*0032*/ 	.short	0x0018
        /*0034*/ 	.byte	0x00, 0xf0, 0x21, 0x00


	//----- nvinfo : EIATTR_KPARAM_INFO
	.align		4
.L_25:
        /*0038*/ 	.byte	0x04, 0x17
        /*003a*/ 	.short	(.L_27 - .L_26)
.L_26:
        /*003c*/ 	.word	0x00000000
        /*0040*/ 	.short	0x0003
        /*0042*/ 	.short	0x0014
        /*0044*/ 	.byte	0x00, 0xf0, 0x11, 0x00


	//----- nvinfo : EIATTR_KPARAM_INFO
	.align		4
.L_27:
        /*0048*/ 	.byte	0x04, 0x17
        /*004a*/ 	.short	(.L_29 - .L_28)
.L_28:
        /*004c*/ 	.word	0x00000000
        /*0050*/ 	.short	0x0002
        /*0052*/ 	.short	0x0010
        /*0054*/ 	.byte	0x00, 0xf0, 0x11, 0x00


	//----- nvinfo : EIATTR_KPARAM_INFO
	.align		4
.L_29:
        /*0058*/ 	.byte	0x04, 0x17
        /*005a*/ 	.short	(.L_31 - .L_30)
.L_30:
        /*005c*/ 	.word	0x00000000
        /*0060*/ 	.short	0x0001
        /*0062*/ 	.short	0x0008
        /*0064*/ 	.byte	0x00, 0xf5, 0x21, 0x00


	//----- nvinfo : EIATTR_KPARAM_INFO
	.align		4
.L_31:
        /*0068*/ 	.byte	0x04, 0x17
        /*006a*/ 	.short	(.L_33 - .L_32)
.L_32:
        /*006c*/ 	.word	0x00000000
        /*0070*/ 	.short	0x0000
        /*0072*/ 	.short	0x0000
        /*0074*/ 	.byte	0x00, 0xf5, 0x21, 0x00


	//----- nvinfo : EIATTR_SPARSE_MMA_MASK
	.align		4
.L_33:
        /*0078*/ 	.byte	0x03, 0x50
        /*007a*/ 	.short	0x0000


	//----- nvinfo : EIATTR_MAXREG_COUNT
	.align		4
        /*007c*/ 	.byte	0x03, 0x1b
        /*007e*/ 	.short	0x00ff


	//----- nvinfo : EIATTR_NUM_BARRIERS
	.align		4
        /*0080*/ 	.byte	0x02, 0x4c
        /*0082*/ 	.byte	0x01
	.zero		1


	//----- nvinfo : EIATTR_MERCURY_ISA_VERSION
	.align		4
        /*0084*/ 	.byte	0x03, 0x5f
        /*0086*/ 	.short	0x0101


	//----- nvinfo : EIATTR_VRC_CTA_INIT_COUNT
	.align		4
        /*0088*/ 	.byte	0x02, 0x4a
	.zero		1
	.zero		1


	//----- nvinfo : EIATTR_EXIT_INSTR_OFFSETS
	.align		4
        /*008c*/ 	.byte	0x04, 0x1c
        /*008e*/ 	.short	(.L_35 - .L_34)


	//   ....[0]....
.L_34:
        /*0090*/ 	.word	0x00000740


	//   ....[1]....
        /*0094*/ 	.word	0x00001430


	//----- nvinfo : EIATTR_CRS_STACK_SIZE
	.align		4
.L_35:
        /*0098*/ 	.byte	0x04, 0x1e
        /*009a*/ 	.short	(.L_37 - .L_36)
.L_36:
        /*009c*/ 	.word	0x00000000


	//----- nvinfo : EIATTR_CBANK_PARAM_SIZE
	.align		4
.L_37:
        /*00a0*/ 	.byte	0x03, 0x19
        /*00a2*/ 	.short	0x0030


	//----- nvinfo : EIATTR_PARAM_CBANK
	.align		4
        /*00a4*/ 	.byte	0x04, 0x0a
        /*00a6*/ 	.short	(.L_39 - .L_38)
	.align		4
.L_38:
        /*00a8*/ 	.word	index@(.nv.constant0._Z24histogramReductionKernelPiS_iimmm)
        /*00ac*/ 	.short	0x0380
        /*00ae*/ 	.short	0x0030


	//----- nvinfo : EIATTR_SW_WAR
	.align		4
.L_39:
        /*00b0*/ 	.byte	0x04, 0x36
        /*00b2*/ 	.short	(.L_41 - .L_40)
.L_40:
        /*00b4*/ 	.word	0x00000008
.L_41:


//--------------------- .nv.info._Z21histogramAtomicKernelPiS_iimm --------------------------
	.section	.nv.info._Z21histogramAtomicKernelPiS_iimm,"",@"SHT_CUDA_INFO"
	.sectionflags	@""
	.align	4


	//----- nvinfo : EIATTR_CUDA_API_VERSION
	.align		4
        /*0000*/ 	.byte	0x04, 0x37
        /*0002*/ 	.short	(.L_43 - .L_42)
.L_42:
        /*0004*/ 	.word	0x00000082


	//----- nvinfo : EIATTR_KPARAM_INFO
	.align		4
.L_43:
        /*0008*/ 	.byte	0x04, 0x17
        /*000a*/ 	.short	(.L_45 - .L_44)
.L_44:
        /*000c*/ 	.word	0x00000000
        /*0010*/ 	.short	0x0005
        /*0012*/ 	.short	0x0020
        /*0014*/ 	.byte	0x00, 0xf0, 0x21, 0x00


	//----- nvinfo : EIATTR_KPARAM_INFO
	.align		4
.L_45:
        /*0018*/ 	.byte	0x04, 0x17
        /*001a*/ 	.short	(.L_47 - .L_46)
.L_46:
        /*001c*/ 	.word	0x00000000
        /*0020*/ 	.short	0x0004
        /*0022*/ 	.short	0x0018
        /*0024*/ 	.byte	0x00, 0xf0, 0x21, 0x00


	//----- nvinfo : EIATTR_KPARAM_INFO
	.align		4
.L_47:
        /*0028*/ 	.byte	0x04, 0x17
        /*002a*/ 	.short	(.L_49 - .L_48)
.L_48:
        /*002c*/ 	.word	0x00000000
        /*0030*/ 	.short	0x0003
        /*0032*/ 	.short	0x0014
        /*0034*/ 	.byte	0x00, 0xf0, 0x11, 0x00


	//----- nvinfo : EIATTR_KPARAM_INFO
	.align		4
.L_49:
        /*0038*/ 	.byte	0x04, 0x17
        /*003a*/ 	.short	(.L_51 - .L_50)
.L_50:
        /*003c*/ 	.word	0x00000000
        /*0040*/ 	.short	0x0002
        /*0042*/ 	.short	0x0010
        /*0044*/ 	.byte	0x00, 0xf0, 0x11, 0x00


	//----- nvinfo : EIATTR_KPARAM_INFO
	.align		4
.L_51:
        /*0048*/ 	.byte	0x04, 0x17
        /*004a*/ 	.short	(.L_53 - .L_52)
.L_52:
        /*004c*/ 	.word	0x00000000
        /*0050*/ 	.short	0x0001
        /*0052*/ 	.short	0x0008
        /*0054*/ 	.byte	0x00, 0xf5, 0x21, 0x00


	//----- nvinfo : EIATTR_KPARAM_INFO
	.align		4
.L_53:
        /*0058*/ 	.byte	0x04, 0x17
        /*005a*/ 	.short	(.L_55 - .L_54)
.L_54:
        /*005c*/ 	.word	0x00000000
        /*0060*/ 	.short	0x0000
        /*0062*/ 	.short	0x0000
        /*0064*/ 	.byte	0x00, 0xf5, 0x21, 0x00


	//----- nvinfo : EIATTR_SPARSE_MMA_MASK
	.align		4
.L_55:
        /*0068*/ 	.byte	0x03, 0x50
        /*006a*/ 	.short	0x0000


	//----- nvinfo : EIATTR_MAXREG_COUNT
	.align		4
        /*006c*/ 	.byte	0x03, 0x1b
        /*006e*/ 	.short	0x00ff


	//----- nvinfo : EIATTR_MERCURY_ISA_VERSION
	.align		4
        /*0070*/ 	.byte	0x03, 0x5f
        /*0072*/ 	.short	0x0101


	//----- nvinfo : EIATTR_VRC_CTA_INIT_COUNT
	.align		4
        /*0074*/ 	.byte	0x02, 0x4a
	.zero		1
	.zero		1


	//----- nvinfo : EIATTR_EXIT_INSTR_OFFSETS
	.align		4
        /*0078*/ 	.byte	0x04, 0x1c
        /*007a*/ 	.short	(.L_57 - .L_56)


	//   ....[0]....
.L_56:
        /*007c*/ 	.word	0x00000090


	//   ....[1]....
        /*0080*/ 	.word	0x00000290


	//----- nvinfo : EIATTR_CRS_STACK_SIZE
	.align		4
.L_57:
        /*0084*/ 	.byte	0x04, 0x1e
        /*0086*/ 	.short	(.L_59 - .L_58)
.L_58:
        /*0088*/ 	.word	0x00000000


	//----- nvinfo : EIATTR_CBANK_PARAM_SIZE
	.align		4
.L_59:
        /*008c*/ 	.byte	0x03, 0x19
        /*008e*/ 	.short	0x0028


	//----- nvinfo : EIATTR_PARAM_CBANK
	.align		4
        /*0090*/ 	.byte	0x04, 0x0a
        /*0092*/ 	.short	(.L_61 - .L_60)
	.align		4
.L_60:
        /*0094*/ 	.word	index@(.nv.constant0._Z21histogramAtomicKernelPiS_iimm)
        /*0098*/ 	.short	0x0380
        /*009a*/ 	.short	0x0028


	//----- nvinfo : EIATTR_SW_WAR
	.align		4
.L_61:
        /*009c*/ 	.byte	0x04, 0x36
        /*009e*/ 	.short	(.L_63 - .L_62)
.L_62:
        /*00a0*/ 	.word	0x00000008
.L_63:


//--------------------- .nv.callgraph             --------------------------
	.section	.nv.callgraph,"",@"SHT_CUDA_CALLGRAPH"
	.align	4
	.sectionentsize	8
	.align		4
        /*0000*/ 	.word	0x00000000
	.align		4
        /*0004*/ 	.word	0xffffffff
	.align		4
        /*0008*/ 	.word	0x00000000
	.align		4
        /*000c*/ 	.word	0xfffffffe
	.align		4
        /*0010*/ 	.word	0x00000000
	.align		4
        /*0014*/ 	.word	0xfffffffd
	.align		4
        /*0018*/ 	.word	0x00000000
	.align		4
        /*001c*/ 	.word	0xfffffffc


//--------------------- .text._Z24histogramReductionKernelPiS_iimmm --------------------------
	.section	.text._Z24histogramReductionKernelPiS_iimmm,"ax",@progbits
	.align	128
        .global         _Z24histogramReductionKernelPiS_iimmm
        .type           _Z24histogramReductionKernelPiS_iimmm,@function
        .size           _Z24histogramReductionKernelPiS_iimmm,(.L_x_41 - _Z24histogramReductionKernelPiS_iimmm)
        .other          _Z24histogramReductionKernelPiS_iimmm,@"STO_CUDA_ENTRY STV_DEFAULT"
_Z24histogramReductionKernelPiS_iimmm:
.text._Z24histogramReductionKernelPiS_iimmm:
[----:B------:R-:W-:Y:S08]  /*0000*/  LDC R1, c[0x0][0x37c] ;  /* 0x0000df00ff017b82 */ /* 0x000ff00000000800 */
[----:B------:R-:W0:Y:S01]  /*0010*/  LDC.64 R8, c[0x0][0x3a0] ;  /* 0x0000e800ff087b82 */ /* 0x000e220000000a00 */
[----:B------:R-:W1:Y:S01]  /*0020*/  S2R R7, SR_TID.X ;  /* 0x0000000000077919 */ /* 0x000e620000002100 */
[----:B------:R-:W2:Y:S06]  /*0030*/  LDCU.64 UR8, c[0x0][0x358] ;  /* 0x00006b00ff0877ac */ /* 0x000eac0008000a00 */
[----:B------:R-:W0:Y:S08]  /*0040*/  LDC.64 R2, c[0x0][0x3a8] ;  /* 0x0000ea00ff027b82 */ /* 0x000e300000000a00 */
[----:B------:R-:W1:Y:S08]  /*0050*/  S2UR UR4, SR_CTAID.X ;  /* 0x00000000000479c3 */ /* 0x000e700000002500 */
[----:B------:R-:W1:Y:S01]  /*0060*/  LDC R4, c[0x0][0x360] ;  /* 0x0000d800ff047b82 */ /* 0x000e620000000800 */
[----:B0-----:R-:W-:-:S04]  /*0070*/  IADD3 R5, P0, PT, R8, R2, RZ ;  /* 0x0000000208057210 */ /* 0x001fc80007f1e0ff */
[----:B------:R-:W-:-:S04]  /*0080*/  IADD3 R5, P1, PT, R5, -0x1, RZ ;  /* 0xffffffff05057810 */ /* 0x000fc80007f3e0ff */
[----:B------:R-:W-:-:S04]  /*0090*/  IADD3.X R0, PT, PT, R9, -0x1, R3, P1, P0 ;  /* 0xffffffff09007810 */ /* 0x000fc80000fe0403 */
[----:B------:R-:W-:-:S04]  /*00a0*/  LOP3.LUT R3, R0, R3, RZ, 0xfc, !PT ;  /* 0x0000000300037212 */ /* 0x000fc800078efcff */
[----:B------:R-:W-:Y:S01]  /*00b0*/  ISETP.NE.U32.AND P0, PT, R3, RZ, PT ;  /* 0x000000ff0300720c */ /* 0x000fe20003f05070 */
[----:B-1----:R-:W-:-:S12]  /*00c0*/  IMAD R9, R4, UR4, R7 ;  /* 0x0000000404097c24 */ /* 0x002fd8000f8e0207 */
[----:B--2---:R-:W-:Y:S05]  /*00d0*/  @P0 BRA `(.L_x_0) ;  /* 0x0000000000500947 */ /* 0x004fea0003800000 */
[----:B------:R-:W0:Y:S01]  /*00e0*/  I2F.U32.RP R0, R2 ;  /* 0x0000000200007306 */ /* 0x000e220000209000 */
[----:B------:R-:W-:-:S07]  /*00f0*/  ISETP.NE.U32.AND P2, PT, R2, RZ, PT ;  /* 0x000000ff0200720c */ /* 0x000fce0003f45070 */
[----:B0-----:R-:W0:Y:S02]  /*0100*/  MUFU.RCP R0, R0 ;  /* 0x0000000000007308 */ /* 0x001e240000001000 */
[----:B0-----:R-:W-:-:S06]  /*0110*/  VIADD R10, R0, 0xffffffe ;  /* 0x0ffffffe000a7836 */ /* 0x001fcc0000000000 */
[----:B------:R0:W1:Y:S02]  /*0120*/  F2I.FTZ.U32.TRUNC.NTZ R11, R10 ;  /* 0x0000000a000b7305 */ /* 0x000064000021f000 */
[----:B0-----:R-:W-:Y:S02]  /*0130*/  IMAD.MOV.U32 R10, RZ, RZ, RZ ;  /* 0x000000ffff0a7224 */ /* 0x001fe400078e00ff */
[----:B-1----:R-:W-:-:S04]  /*0140*/  IMAD.MOV R3, RZ, RZ, -R11 ;  /* 0x000000ffff037224 */ /* 0x002fc800078e0a0b */
[----:B------:R-:W-:-:S04]  /*0150*/  IMAD R3, R3, R2, RZ ;  /* 0x0000000203037224 */ /* 0x000fc800078e02ff */
[----:B------:R-:W-:-:S06]  /*0160*/  IMAD.HI.U32 R4, R11, R3, R10 ;  /* 0x000000030b047227 */ /* 0x000fcc00078e000a */
[----:B------:R-:W-:-:S04]  /*0170*/  IMAD.HI.U32 R4, R4, R5, RZ ;  /* 0x0000000504047227 */ /* 0x000fc800078e00ff */
[----:B------:R-:W-:-:S04]  /*0180*/  IMAD.MOV R3, RZ, RZ, -R4 ;  /* 0x000000ffff037224 */ /* 0x000fc800078e0a04 */
[----:B------:R-:W-:-:S05]  /*0190*/  IMAD R5, R2, R3, R5 ;  /* 0x0000000302057224 */ /* 0x000fca00078e0205 */
[----:B------:R-:W-:-:S13]  /*01a0*/  ISETP.GE.U32.AND P0, PT, R5, R2, PT ;  /* 0x000000020500720c */ /* 0x000fda0003f06070 */
[----:B------:R-:W-:Y:S02]  /*01b0*/  @P0 IMAD.IADD R5, R5, 0x1, -R2 ;  /* 0x0000000105050824 */ /* 0x000fe400078e0a02 */
[----:B------:R-:W-:-:S03]  /*01c0*/  @P0 VIADD R4, R4, 0x1 ;  /* 0x0000000104040836 */ /* 0x000fc60000000000 */
[----:B------:R-:W-:Y:S01]  /*01d0*/  ISETP.GE.U32.AND P1, PT, R5, R2, PT ;  /* 0x000000020500720c */ /* 0x000fe20003f26070 */
[----:B------:R-:W-:-:S12]  /*01e0*/  IMAD.MOV.U32 R5, RZ, RZ, RZ ;  /* 0x000000ffff057224 */ /* 0x000fd800078e00ff */
[----:B------:R-:W-:Y:S01]  /*01f0*/  @P1 VIADD R4, R4, 0x1 ;  /* 0x0000000104041836 */ /* 0x000fe20000000000 */
[----:B------:R-:W-:Y:S01]  /*0200*/  @!P2 LOP3.LUT R4, RZ, R2, RZ, 0x33, !PT ;  /* 0x00000002ff04a212 */ /* 0x000fe200078e33ff */
[----:B------:R-:W-:Y:S06]  /*0210*/  BRA `(.L_x_1) ;  /* 0x0000000000107947 */ /* 0x000fec0003800000 */
.L_x_0:
[----:B------:R-:W-:-:S07]  /*0220*/  MOV R4, 0x240 ;  /* 0x0000024000047802 */ /* 0x000fce0000000f00 */
[----:B------:R-:W-:Y:S05]  /*0230*/  CALL.REL.NOINC `($__internal_0_$__cuda_sm20_div_u64) ;  /* 0x0000001000807944 */ /* 0x000fea0003c00000 */
[----:B------:R-:W-:Y:S02]  /*0240*/  IMAD.MOV.U32 R4, RZ, RZ, R0 ;  /* 0x000000ffff047224 */ /* 0x000fe400078e0000 */
[----:B------:R-:W-:-:S07]  /*0250*/  IMAD.MOV.U32 R5, RZ, RZ, R3 ;  /* 0x000000ffff057224 */ /* 0x000fce00078e0003 */
.L_x_1:
[C---:B------:R-:W-:Y:S01]  /*0260*/  IADD3 R0, P0, PT, R4.reuse, 0x3ff, RZ ;  /* 0x000003ff04007810 */ /* 0x040fe20007f1e0ff */
[----:B------:R-:W0:Y:S01]  /*0270*/  LDCU UR12, c[0x0][0x398] ;  /* 0x00007300ff0c77ac */ /* 0x000e220008000800 */
[----:B------:R-:W-:Y:S01]  /*0280*/  SHF.R.S32.HI R11, RZ, 0x1f, R9 ;  /* 0x0000001fff0b7819 */ /* 0x000fe20000011409 */
[----:B------:R-:W-:Y:S01]  /*0290*/  BSSY.RECONVERGENT B0, `(.L_x_2) ;  /* 0x0000047000007945 */ /* 0x000fe20003800200 */
[----:B------:R-:W-:Y:S01]  /*02a0*/  IMAD.MOV.U32 R2, RZ, RZ, 0x44800000 ;  /* 0x44800000ff027424 */ /* 0x000fe200078e00ff */
[----:B------:R-:W1:Y:S01]  /*02b0*/  LDCU.64 UR10, c[0x0][0x388] ;  /* 0x00007100ff0a77ac */ /* 0x000e620008000a00 */
[----:B------:R-:W-:Y:S01]  /*02c0*/  IMAD.X R3, RZ, RZ, R5, P0 ;  /* 0x000000ffff037224 */ /* 0x000fe200000e0605 */
[----:B------:R-:W-:-:S04]  /*02d0*/  ISETP.GT.U32.AND P0, PT, R4, R9, PT ;  /* 0x000000090400720c */ /* 0x000fc80003f04070 */
[----:B------:R-:W-:Y:S02]  /*02e0*/  SHF.R.U64 R0, R0, 0xa, R3 ;  /* 0x0000000a00007819 */ /* 0x000fe40000001203 */
[----:B------:R-:W-:-:S03]  /*02f0*/  ISETP.GT.U32.AND.EX P0, PT, R5, R11, PT, P0 ;  /* 0x0000000b0500720c */ /* 0x000fc60003f04100 */
[----:B------:R-:W-:-:S05]  /*0300*/  VIADD R0, R0, 0xffffffff ;  /* 0xffffffff00007836 */ /* 0x000fca0000000000 */
[----:B------:R-:W-:-:S13]  /*0310*/  ISETP.NE.AND P1, PT, R0, UR4, PT ;  /* 0x0000000400007c0c */ /* 0x000fda000bf25270 */
[----:B------:R-:W2:Y:S02]  /*0320*/  @!P1 LDC R3, c[0x0][0x370] ;  /* 0x0000dc00ff039b82 */ /* 0x000ea40000000800 */
[----:B--2---:R-:W-:-:S04]  /*0330*/  @!P1 IMAD R0, R3, -0x400, R4 ;  /* 0xfffffc0003009824 */ /* 0x004fc800078e0204 */
[----:B------:R-:W-:-:S05]  /*0340*/  @!P1 VIADD R0, R0, 0x400 ;  /* 0x0000040000009836 */ /* 0x000fca0000000000 */
[----:B------:R-:W-:Y:S01]  /*0350*/  @!P1 I2FP.F32.S32 R2, R0 ;  /* 0x0000000000029245 */ /* 0x000fe20000201400 */
[----:B01----:R-:W-:Y:S06]  /*0360*/  @!P0 BRA `(.L_x_3) ;  /* 0x0000000000e48947 */ /* 0x003fec0003800000 */
[----:B------:R-:W0:Y:S01]  /*0370*/  LDCU.128 UR4, c[0x0][0x3a0] ;  /* 0x00007400ff0477ac */ /* 0x000e220008000c00 */
[----:B------:R-:W-:-:S05]  /*0380*/  VIADD R0, R9, 0x1 ;  /* 0x0000000109007836 */ /* 0x000fca0000000000 */
[----:B------:R-:W-:-:S05]  /*0390*/  SHF.R.S32.HI R3, RZ, 0x1f, R0 ;  /* 0x0000001fff037819 */ /* 0x000fca0000011400 */
[----:B0-----:R-:W-:Y:S02]  /*03a0*/  IMAD R3, R3, UR6, RZ ;  /* 0x0000000603037c24 */ /* 0x001fe4000f8e02ff */
[----:B------:R-:W-:-:S04]  /*03b0*/  IMAD.WIDE.U32 R12, R0, UR6, RZ ;  /* 0x00000006000c7c25 */ /* 0x000fc8000f8e00ff */
[----:B------:R-:W-:Y:S01]  /*03c0*/  IMAD R3, R0, UR7, R3 ;  /* 0x0000000700037c24 */ /* 0x000fe2000f8e0203 */
[----:B------:R-:W-:Y:S01]  /*03d0*/  ISETP.LT.U32.AND P0, PT, R12, UR4, PT ;  /* 0x000000040c007c0c */ /* 0x000fe2000bf01070 */
[----:B------:R-:W-:Y:S02]  /*03e0*/  IMAD R14, R9, UR6, RZ ;  /* 0x00000006090e7c24 */ /* 0x000fe4000f8e02ff */
[----:B------:R-:W-:-:S03]  /*03f0*/  IMAD.IADD R10, R13, 0x1, R3 ;  /* 0x000000010d0a7824 */ /* 0x000fc600078e0203 */
[----:B------:R-:W-:Y:S02]  /*0400*/  SHF.R.S32.HI R15, RZ, 0x1f, R14 ;  /* 0x0000001fff0f7819 */ /* 0x000fe4000001140e */
[----:B------:R-:W-:-:S04]  /*0410*/  ISETP.LT.U32.AND.EX P0, PT, R10, UR5, PT, P0 ;  /* 0x000000050a007c0c */ /* 0x000fc8000bf01100 */
[----:B------:R-:W-:Y:S02]  /*0420*/  SEL R8, R12, UR4, P0 ;  /* 0x000000040c087c07 */ /* 0x000fe40008000000 */
[----:B------:R-:W-:Y:S02]  /*0430*/  SEL R10, R10, UR5, P0 ;  /* 0x000000050a0a7c07 */ /* 0x000fe40008000000 */
[----:B------:R-:W-:-:S04]  /*0440*/  ISETP.GT.U32.AND P0, PT, R8, R14, PT ;  /* 0x0000000e0800720c */ /* 0x000fc80003f04070 */
[----:B------:R-:W-:-:S13]  /*0450*/  ISETP.GT.U32.AND.EX P0, PT, R10, R15, PT, P0 ;  /* 0x0000000f0a00720c */ /* 0x000fda0003f04100 */
[----:B------:R-:W-:Y:S05]  /*0460*/  @!P0 BRA `(.L_x_3) ;  /* 0x0000000000a48947 */ /* 0x000fea0003800000 */
[----:B------:R-:W0:Y:S01]  /*0470*/  S2R R3, SR_CgaCtaId ;  /* 0x0000000000037919 */ /* 0x000e220000008800 */
[----:B------:R-:W1:Y:S01]  /*0480*/  LDCU.64 UR6, c[0x0][0x398] ;  /* 0x00007300ff0677ac */ /* 0x000e620008000a00 */
[----:B------:R-:W-:Y:S01]  /*0490*/  MOV R6, 0x400 ;  /* 0x0000040000067802 */ /* 0x000fe20000000f00 */
[----:B------:R-:W-:Y:S01]  /*04a0*/  IMAD.MOV.U32 R19, RZ, RZ, R14 ;  /* 0x000000ffff137224 */ /* 0x000fe200078e000e */
[----:B------:R-:W2:Y:S01]  /*04b0*/  LDCU.64 UR4, c[0x0][0x390] ;  /* 0x00007200ff0477ac */ /* 0x000ea20008000a00 */
[----:B-1----:R-:W1:Y:S01]  /*04c0*/  I2F.U64 R12, UR6 ;  /* 0x00000006000c7d12 */ /* 0x002e620008301000 */
[----:B--2---:R-:W-:Y:S02]  /*04d0*/  I2FP.F32.S32 R13, UR4 ;  /* 0x00000004000d7c45 */ /* 0x004fe40008201400 */
[----:B------:R-:W-:Y:S02]  /*04e0*/  I2FP.F32.S32 R0, UR5 ;  /* 0x0000000500007c45 */ /* 0x000fe40008201400 */
[----:B0-----:R-:W-:-:S03]  /*04f0*/  LEA R6, R3, R6, 0x18 ;  /* 0x0000000603067211 */ /* 0x001fc600078ec0ff */
[----:B------:R-:W-:-:S07]  /*0500*/  FADD R3, -R13, R0 ;  /* 0x000000000d037221 */ /* 0x000fce0000000100 */
.L_x_6:
[----:B------:R-:W-:-:S04]  /*0510*/  LEA R16, P0, R19, UR10, 0x2 ;  /* 0x0000000a13107c11 */ /* 0x000fc8000f8010ff */
[----:B0-----:R-:W-:-:S05]  /*0520*/  LEA.HI.X R17, R19, UR11, R15, 0x2, P0 ;  /* 0x0000000b13117c11 */ /* 0x001fca00080f140f */
[----:B------:R-:W2:Y:S01]  /*0530*/  LDG.E R16, desc[UR8][R16.64] ;  /* 0x0000000810107981 */ /* 0x000ea2000c1e1900 */
[----:B------:R-:W0:Y:S01]  /*0540*/  MUFU.RCP R18, R3 ;  /* 0x0000000300127308 */ /* 0x000e220000001000 */
[----:B------:R-:W-:Y:S01]  /*0550*/  BSSY.RECONVERGENT B1, `(.L_x_4) ;  /* 0x000000d000017945 */ /* 0x000fe20003800200 */
[----:B0-----:R-:W-:-:S04]  /*0560*/  FFMA R15, -R3, R18, 1 ;  /* 0x3f800000030f7423 */ /* 0x001fc80000000112 */
[----:B------:R-:W-:Y:S01]  /*0570*/  FFMA R15, R18, R15, R18 ;  /* 0x0000000f120f7223 */ /* 0x000fe20000000012 */
[----:B--2---:R-:W-:-:S05]  /*0580*/  I2FP.F32.S32 R0, R16 ;  /* 0x0000001000007245 */ /* 0x004fca0000201400 */
[----:B------:R-:W-:-:S04]  /*0590*/  FADD R0, -R13, R0 ;  /* 0x000000000d007221 */ /* 0x000fc80000000100 */
[----:B------:R-:W0:Y:S01]  /*05a0*/  FCHK P0, R0, R3 ;  /* 0x0000000300007302 */ /* 0x000e220000000000 */
[----:B------:R-:W-:-:S04]  /*05b0*/  FFMA R18, R0, R15, RZ ;  /* 0x0000000f00127223 */ /* 0x000fc800000000ff */
[----:B------:R-:W-:-:S04]  /*05c0*/  FFMA R19, -R3, R18, R0 ;  /* 0x0000001203137223 */ /* 0x000fc80000000100 */
[----:B------:R-:W-:Y:S01]  /*05d0*/  FFMA R15, R15, R19, R18 ;  /* 0x000000130f0f7223 */ /* 0x000fe20000000012 */
[----:B0-----:R-:W-:Y:S06]  /*05e0*/  @!P0 BRA `(.L_x_5) ;  /* 0x00000000000c8947 */ /* 0x001fec0003800000 */
[----:B------:R-:W-:-:S07]  /*05f0*/  MOV R16, 0x610 ;  /* 0x0000061000107802 */ /* 0x000fce0000000f00 */
[----:B-1----:R-:W-:Y:S05]  /*0600*/  CALL.REL.NOINC `($__internal_1_$__cuda_sm3x_div_rn_noftz_f32_slowpath) ;  /* 0x0000001000a07944 */ /* 0x002fea0003c00000 */
[----:B------:R-:W-:-:S07]  /*0610*/  IMAD.MOV.U32 R15, RZ, RZ, R0 ;  /* 0x000000ffff0f7224 */ /* 0x000fce00078e0000 */
.L_x_5:
[----:B------:R-:W-:Y:S05]  /*0620*/  BSYNC.RECONVERGENT B1 ;  /* 0x0000000000017941 */ /* 0x000fea0003800200 */
.L_x_4:
[----:B-1----:R-:W-:Y:S01]  /*0630*/  FMUL R15, R12, R15 ;  /* 0x0000000f0c0f7220 */ /* 0x002fe20000400000 */
[----:B------:R-:W-:-:S03]  /*0640*/  VIADD R19, R14, 0x1 ;  /* 0x000000010e137836 */ /* 0x000fc60000000000 */
[----:B------:R0:W1:Y:S01]  /*0650*/  F2I.TRUNC.NTZ R0, R15 ;  /* 0x0000000f00007305 */ /* 0x000062000020f100 */
[--C-:B------:R-:W-:Y:S01]  /*0660*/  IMAD.MOV.U32 R14, RZ, RZ, R19.reuse ;  /* 0x000000ffff0e7224 */ /* 0x100fe200078e0013 */
[----:B------:R-:W-:Y:S02]  /*0670*/  ISETP.GT.U32.AND P0, PT, R8, R19, PT ;  /* 0x000000130800720c */ /* 0x000fe40003f04070 */
[----:B0-----:R-:W-:-:S04]  /*0680*/  SHF.R.S32.HI R15, RZ, 0x1f, R19 ;  /* 0x0000001fff0f7819 */ /* 0x001fc80000011413 */
[----:B------:R-:W-:Y:S01]  /*0690*/  ISETP.GT.U32.AND.EX P0, PT, R10, R15, PT, P0 ;  /* 0x0000000f0a00720c */ /* 0x000fe20003f04100 */
[----:B-1----:R-:W-:-:S04]  /*06a0*/  IMAD R17, R7, UR12, R0 ;  /* 0x0000000c07117c24 */ /* 0x002fc8000f8e0200 */
[----:B------:R-:W-:-:S05]  /*06b0*/  IMAD R17, R17, 0x4, R6 ;  /* 0x0000000411117824 */ /* 0x000fca00078e0206 */
[----:B------:R-:W0:Y:S02]  /*06c0*/  LDS R0, [R17] ;  /* 0x0000000011007984 */ /* 0x000e240000000800 */
[----:B0-----:R-:W-:-:S05]  /*06d0*/  VIADD R0, R0, 0x1 ;  /* 0x0000000100007836 */ /* 0x001fca0000000000 */
[----:B------:R0:W-:Y:S01]  /*06e0*/  STS [R17], R0 ;  /* 0x0000000011007388 */ /* 0x0001e20000000800 */
[----:B------:R-:W-:Y:S05]  /*06f0*/  @P0 BRA `(.L_x_6) ;  /* 0xfffffffc00840947 */ /* 0x000fea000383ffff */
.L_x_3:
[----:B------:R-:W-:Y:S05]  /*0700*/  BSYNC.RECONVERGENT B0 ;  /* 0x0000000000007941 */ /* 0x000fea0003800200 */
.L_x_2:
[----:B------:R-:W1:Y:S02]  /*0710*/  LDCU.64 UR4, c[0x0][0x398] ;  /* 0x00007300ff0477ac */ /* 0x000e640008000a00 */
[----:B-1----:R-:W-:-:S04]  /*0720*/  ISETP.NE.U32.AND P0, PT, RZ, UR4, PT ;  /* 0x00000004ff007c0c */ /* 0x002fc8000bf05070 */
[----:B------:R-:W-:-:S13]  /*0730*/  ISETP.NE.AND.EX P0, PT, RZ, UR5, PT, P0 ;  /* 0x00000005ff007c0c */ /* 0x000fda000bf05300 */
[----:B------:R-:W-:Y:S05]  /*0740*/  @!P0 EXIT ;  /* 0x000000000000894d */ /* 0x000fea0003800000 */
[----:B------:R-:W-:Y:S01]  /*0750*/  FSETP.GEU.AND P1, PT, R2, 1.175494350822287508e-38, PT ;  /* 0x008000000200780b */ /* 0x000fe20003f2e000 */
[----:B------:R-:W-:Y:S02]  /*0760*/  IMAD.MOV.U32 R13, RZ, RZ, 0x3dc6b27f ;  /* 0x3dc6b27fff0d7424 */ /* 0x000fe400078e00ff */
[----:B------:R-:W-:Y:S01]  /*0770*/  IMAD.MOV.U32 R15, RZ, RZ, 0x7f800000 ;  /* 0x7f800000ff0f7424 */ /* 0x000fe200078e00ff */
[----:B------:R-:W-:-:S09]  /*0780*/  FSEL R6, RZ, -23, P1 ;  /* 0xc1b80000ff067808 */ /* 0x000fd20000800000 */
[----:B------:R-:W-:-:S04]  /*0790*/  @!P1 FMUL R2, R2, 8388608 ;  /* 0x4b00000002029820 */ /* 0x000fc80000400000 */
[C---:B0-----:R-:W-:Y:S01]  /*07a0*/  VIADD R0, R2.reuse, 0xc0cafb0d ;  /* 0xc0cafb0d02007836 */ /* 0x041fe20000000000 */
[----:B------:R-:W-:-:S04]  /*07b0*/  ISETP.GT.U32.AND P0, PT, R2, 0x7f7fffff, PT ;  /* 0x7f7fffff0200780c */ /* 0x000fc80003f04070 */
[----:B------:R-:W-:-:S05]  /*07c0*/  LOP3.LUT R3, R0, 0xff800000, RZ, 0xc0, !PT ;  /* 0xff80000000037812 */ /* 0x000fca00078ec0ff */
[----:B------:R-:W-:Y:S01]  /*07d0*/  IMAD.IADD R0, R2, 0x1, -R3 ;  /* 0x0000000102007824 */ /* 0x000fe200078e0a03 */
[----:B------:R-:W-:-:S03]  /*07e0*/  I2FP.F32.S32 R3, R3 ;  /* 0x0000000300037245 */ /* 0x000fc60000201400 */
[----:B------:R-:W-:Y:S02]  /*07f0*/  FADD R0, R0, -1 ;  /* 0xbf80000000007421 */ /* 0x000fe40000000000 */
[----:B------:R-:W-:Y:S02]  /*0800*/  FFMA R6, R3, 1.1920928955078125e-07, R6 ;  /* 0x3400000003067823 */ /* 0x000fe40000000006 */
[----:B------:R-:W-:-:S04]  /*0810*/  FFMA R13, R0, R13, -0.16845393180847167969 ;  /* 0xbe2c7f30000d7423 */ /* 0x000fc8000000000d */
[----:B------:R-:W-:-:S04]  /*0820*/  FFMA R13, R0, R13, 0.1716887056827545166 ;  /* 0x3e2fcf2a000d7423 */ /* 0x000fc8000000000d */
[----:B------:R-:W-:-:S04]  /*0830*/  FFMA R13, R0, R13, -0.17900948226451873779 ;  /* 0xbe374e43000d7423 */ /* 0x000fc8000000000d */
[----:B------:R-:W-:-:S04]  /*0840*/  FFMA R13, R0, R13, 0.20512372255325317383 ;  /* 0x3e520bf4000d7423 */ /* 0x000fc8000000000d */
[----:B------:R-:W-:-:S04]  /*0850*/  FFMA R13, R0, R13, -0.24046532809734344482 ;  /* 0xbe763c8b000d7423 */ /* 0x000fc8000000000d */
[----:B------:R-:W-:-:S04]  /*0860*/  FFMA R13, R0, R13, 0.28857114911079406738 ;  /* 0x3e93bf99000d7423 */ /* 0x000fc8000000000d */
[----:B------:R-:W-:-:S04]  /*0870*/  FFMA R13, R0, R13, -0.36067417263984680176 ;  /* 0xbeb8aa49000d7423 */ /* 0x000fc8000000000d */
[----:B------:R-:W-:-:S04]  /*0880*/  FFMA R13, R0, R13, 0.48089820146560668945 ;  /* 0x3ef6384a000d7423 */ /* 0x000fc8000000000d */
[----:B------:R-:W-:-:S04]  /*0890*/  FFMA R13, R0, R13, -0.72134751081466674805 ;  /* 0xbf38aa3b000d7423 */ /* 0x000fc8000000000d */
[----:B------:R-:W-:-:S04]  /*08a0*/  FMUL R13, R0, R13 ;  /* 0x0000000d000d7220 */ /* 0x000fc80000400000 */
[----:B------:R-:W-:-:S04]  /*08b0*/  FMUL R13, R0, R13 ;  /* 0x0000000d000d7220 */ /* 0x000fc80000400000 */
[----:B------:R-:W-:Y:S01]  /*08c0*/  FFMA R13, R0, 1.4426950216293334961, R13 ;  /* 0x3fb8aa3b000d7823 */ /* 0x000fe2000000000d */
[----:B------:R-:W-:-:S03]  /*08d0*/  FFMA R0, R2, R15, +INF ;  /* 0x7f80000002007423 */ /* 0x000fc6000000000f */
[----:B------:R-:W-:Y:S01]  /*08e0*/  @!P0 FADD R0, R13, R6 ;  /* 0x000000060d008221 */ /* 0x000fe20000000000 */
[----:B------:R-:W-:-:S05]  /*08f0*/  FSETP.NEU.AND P0, PT, R2, RZ, PT ;  /* 0x000000ff0200720b */ /* 0x000fca0003f0d000 */
[----:B------:R-:W0:Y:S02]  /*0900*/  FRND.CEIL R0, R0 ;  /* 0x0000000000007307 */ /* 0x000e240000209000 */
[----:B0-----:R-:W-:Y:S01]  /*0910*/  FSEL R2, R0, -INF , P0 ;  /* 0xff80000000027808 */ /* 0x001fe20000000000 */
[----:B------:R-:W-:Y:S01]  /*0920*/  IMAD.MOV.U32 R0, RZ, RZ, RZ ;  /* 0x000000ffff007224 */ /* 0x000fe200078e00ff */
[----:B------:R-:W-:Y:S01]  /*0930*/  ISETP.GT.U32.AND P0, PT, R4, R9, PT ;  /* 0x000000090400720c */ /* 0x000fe20003f04070 */
[----:B------:R-:W-:-:S03]  /*0940*/  IMAD.MOV.U32 R9, RZ, RZ, RZ ;  /* 0x000000ffff097224 */ /* 0x000fc600078e00ff */
[----:B------:R-:W0:Y:S02]  /*0950*/  F2I.U64.TRUNC R2, R2 ;  /* 0x0000000200027311 */ /* 0x000e24000020d800 */
[C---:B0-----:R-:W-:Y:S02]  /*0960*/  ISETP.NE.U32.AND P1, PT, R2.reuse, RZ, PT ;  /* 0x000000ff0200720c */ /* 0x041fe40003f25070 */
[----:B------:R-:W-:Y:S02]  /*0970*/  IADD3 R6, P3, PT, R2, -0x2, RZ ;  /* 0xfffffffe02067810 */ /* 0x000fe40007f7e0ff */
[C---:B------:R-:W-:Y:S02]  /*0980*/  ISETP.NE.AND.EX P1, PT, R3.reuse, RZ, PT, P1 ;  /* 0x000000ff0300720c */ /* 0x040fe40003f25310 */
[----:B------:R-:W-:Y:S02]  /*0990*/  ISETP.GE.U32.AND P2, PT, R6, 0x3, PT ;  /* 0x000000030600780c */ /* 0x000fe40003f46070 */
[----:B------:R-:W-:-:S02]  /*09a0*/  IADD3.X R6, PT, PT, R3, -0x1, RZ, P3, !PT ;  /* 0xffffffff03067810 */ /* 0x000fc40001ffe4ff */
[----:B------:R-:W-:Y:S02]  /*09b0*/  IADD3 R8, P3, PT, R2, -0x1, RZ ;  /* 0xffffffff02087810 */ /* 0x000fe40007f7e0ff */
[----:B------:R-:W-:Y:S02]  /*09c0*/  ISETP.GT.U32.AND.EX P1, PT, R5, R11, !P1, P0 ;  /* 0x0000000b0500720c */ /* 0x000fe40004f24100 */
[----:B------:R-:W-:Y:S02]  /*09d0*/  ISETP.GE.U32.AND.EX P0, PT, R6, RZ, PT, P2 ;  /* 0x000000ff0600720c */ /* 0x000fe40003f06120 */
[C---:B------:R-:W-:Y:S02]  /*09e0*/  LOP3.LUT R16, R8.reuse, 0x3, RZ, 0xc0, !PT ;  /* 0x0000000308107812 */ /* 0x040fe400078ec0ff */
[----:B------:R-:W-:Y:S02]  /*09f0*/  LOP3.LUT R6, R8, 0xfffffffc, RZ, 0xc0, !PT ;  /* 0xfffffffc08067812 */ /* 0x000fe400078ec0ff */
[----:B------:R-:W-:-:S07]  /*0a00*/  IADD3.X R8, PT, PT, R3, -0x1, RZ, P3, !PT ;  /* 0xffffffff03087810 */ /* 0x000fce0001ffe4ff */
.L_x_13:
[----:B------:R-:W-:Y:S04]  /*0a10*/  BSSY.RECONVERGENT B0, `(.L_x_7) ;  /* 0x000009b000007945 */ /* 0x000fe80003800200 */
[----:B012---:R-:W-:Y:S05]  /*0a20*/  @!P1 BRA `(.L_x_8) ;  /* 0x0000000000309947 */ /* 0x007fea0003800000 */
[----:B------:R-:W0:Y:S01]  /*0a30*/  S2UR UR5, SR_CgaCtaId ;  /* 0x00000000000579c3 */ /* 0x000e220000008800 */
[----:B------:R-:W1:Y:S01]  /*0a40*/  LDCU UR6, c[0x0][0x398] ;  /* 0x00007300ff0677ac */ /* 0x000e620008000800 */
[----:B------:R-:W-:Y:S01]  /*0a50*/  UMOV UR4, 0x400 ;  /* 0x0000040000047882 */ /* 0x000fe20000000000 */
[----:B-1----:R-:W-:Y:S01]  /*0a60*/  IMAD R10, R7, UR6, R0 ;  /* 0x00000006070a7c24 */ /* 0x002fe2000f8e0200 */
[----:B0-----:R-:W-:-:S06]  /*0a70*/  ULEA UR4, UR5, UR4, 0x18 ;  /* 0x0000000405047291 */ /* 0x001fcc000f8ec0ff */
[----:B------:R-:W-:-:S05]  /*0a80*/  LEA R12, R10, UR4, 0x2 ;  /* 0x000000040a0c7c11 */ /* 0x000fca000f8e10ff */
[----:B------:R-:W0:Y:S01]  /*0a90*/  LDS R13, [R12] ;  /* 0x000000000c0d7984 */ /* 0x000e220000000800 */
[----:B------:R-:W1:Y:S02]  /*0aa0*/  LDCU.64 UR4, c[0x0][0x380] ;  /* 0x00007000ff0477ac */ /* 0x000e640008000a00 */
[----:B-1----:R-:W-:-:S04]  /*0ab0*/  LEA R10, P2, R0, UR4, 0x2 ;  /* 0x00000004000a7c11 */ /* 0x002fc8000f8410ff */
[----:B------:R-:W-:-:S05]  /*0ac0*/  LEA.HI.X R11, R0, UR5, R9, 0x2, P2 ;  /* 0x00000005000b7c11 */ /* 0x000fca00090f1409 */
[----:B0-----:R0:W-:Y:S01]  /*0ad0*/  REDG.E.ADD.STRONG.GPU desc[UR8][R10.64], R13 ;  /* 0x0000000d0a00798e */ /* 0x0011e2000c12e108 */
[----:B------:R-:W-:Y:S05]  /*0ae0*/  BRA `(.L_x_9) ;  /* 0x0000000800347947 */ /* 0x000fea0003800000 */
.L_x_8:
[----:B------:R-:W-:Y:S01]  /*0af0*/  ISETP.GE.U32.AND P2, PT, R2, 0x2, PT ;  /* 0x000000020200780c */ /* 0x000fe20003f46070 */
[----:B------:R-:W-:Y:S05]  /*0b00*/  WARPSYNC.ALL ;  /* 0x0000000000007948 */ /* 0x000fea0003800000 */
[----:B------:R-:W-:Y:S01]  /*0b10*/  BAR.SYNC.DEFER_BLOCKING 0x0 ;  /* 0x0000000000007b1d */ /* 0x000fe20000010000 */
[----:B------:R-:W-:Y:S01]  /*0b20*/  ISETP.GE.U32.AND.EX P2, PT, R3, RZ, PT, P2 ;  /* 0x000000ff0300720c */ /* 0x000fe20003f46120 */
[----:B------:R-:W-:-:S12]  /*0b30*/  IMAD.MOV.U32 R12, RZ, RZ, 0x1 ;  /* 0x00000001ff0c7424 */ /* 0x000fd800078e00ff */
[----:B------:R-:W-:Y:S05]  /*0b40*/  @!P2 BRA `(.L_x_10) ;  /* 0x0000000400dca947 */ /* 0x000fea0003800000 */
[----:B------:R-:W0:Y:S01]  /*0b50*/  S2UR UR5, SR_CgaCtaId ;  /* 0x00000000000579c3 */ /* 0x000e220000008800 */
[----:B------:R-:W1:Y:S01]  /*0b60*/  LDCU UR7, c[0x0][0x398] ;  /* 0x00007300ff0777ac */ /* 0x000e620008000800 */
[----:B------:R-:W-:Y:S01]  /*0b70*/  ISETP.NE.U32.AND P2, PT, R16, RZ, PT ;  /* 0x000000ff1000720c */ /* 0x000fe20003f45070 */
[----:B------:R-:W-:Y:S01]  /*0b80*/  IMAD.MOV.U32 R10, RZ, RZ, 0x1 ;  /* 0x00000001ff0a7424 */ /* 0x000fe200078e00ff */
[----:B------:R-:W-:Y:S02]  /*0b90*/  UMOV UR4, 0x400 ;  /* 0x0000040000047882 */ /* 0x000fe40000000000 */
[----:B------:R-:W-:Y:S01]  /*0ba0*/  ISETP.NE.AND.EX P2, PT, RZ, RZ, PT, P2 ;  /* 0x000000ffff00720c */ /* 0x000fe20003f45320 */
[----:B-1----:R-:W-:Y:S01]  /*0bb0*/  IMAD R11, R7, UR7, R0 ;  /* 0x00000007070b7c24 */ /* 0x002fe2000f8e0200 */
[----:B0-----:R-:W-:-:S03]  /*0bc0*/  ULEA UR6, UR5, UR4, 0x18 ;  /* 0x0000000405067291 */ /* 0x001fc6000f8ec0ff */
[----:B------:R-:W-:-:S03]  /*0bd0*/  UMOV UR4, 0x2 ;  /* 0x0000000200047882 */ /* 0x000fc60000000000 */
[----:B------:R-:W-:Y:S01]  /*0be0*/  LEA R11, R11, UR6, 0x2 ;  /* 0x000000060b0b7c11 */ /* 0x000fe2000f8e10ff */
[----:B------:R-:W-:Y:S06]  /*0bf0*/  @!P0 BRA `(.L_x_11) ;  /* 0x0000000000f08947 */ /* 0x000fec0003800000 */
[----:B------:R-:W-:Y:S01]  /*0c00*/  IMAD.MOV.U32 R10, RZ, RZ, 0x1 ;  /* 0x00000001ff0a7424 */ /* 0x000fe200078e00ff */
[----:B------:R-:W-:Y:S01]  /*0c10*/  UMOV UR4, 0x2 ;  /* 0x0000000200047882 */ /* 0x000fe20000000000 */
[----:B------:R-:W-:Y:S02]  /*0c20*/  IMAD.MOV.U32 R13, RZ, RZ, R6 ;  /* 0x000000ffff0d7224 */ /* 0x000fe400078e0006 */
[----:B------:R-:W-:-:S07]  /*0c30*/  IMAD.MOV.U32 R12, RZ, RZ, R8 ;  /* 0x000000ffff0c7224 */ /* 0x000fce00078e0008 */
.L_x_12:
[----:B------:R-:W-:Y:S01]  /*0c40*/  UIADD3 UR5, UPT, UPT, UR4, 0x3ff, URZ ;  /* 0x000003ff04057890 */ /* 0x000fe2000fffe0ff */
[----:B------:R-:W-:-:S05]  /*0c50*/  ISETP.LE.U32.AND P3, PT, R4, R7, PT ;  /* 0x000000070400720c */ /* 0x000fca0003f63070 */
[----:B------:R-:W-:Y:S01]  /*0c60*/  LOP3.LUT P4, RZ, R7, UR5, RZ, 0xc0, !PT ;  /* 0x0000000507ff7c12 */ /* 0x000fe2000f88c0ff */
[----:B------:R-:W-:-:S03]  /*0c70*/  UIADD3 UR5, UPT, UPT, UR5, UR4, URZ ;  /* 0x0000000405057290 */ /* 0x000fc6000fffe0ff */
[----:B------:R-:W-:-:S03]  /*0c80*/  ISETP.LE.U32.OR.EX P4, PT, R5, RZ, P4, P3 ;  /* 0x000000ff0500720c */ /* 0x000fc60002783530 */
[----:B------:R-:W-:Y:S01]  /*0c90*/  LOP3.LUT P5, RZ, R7, UR5, RZ, 0xc0, !PT ;  /* 0x0000000507ff7c12 */ /* 0x000fe2000f8ac0ff */
[----:B------:R-:W-:-:S03]  /*0ca0*/  ULEA UR5, UR4, UR5, 0x1 ;  /* 0x0000000504057291 */ /* 0x000fc6000f8e08ff */
[----:B------:R-:W-:-:S03]  /*0cb0*/  ISETP.LE.U32.OR.EX P5, PT, R5, RZ, P5, P3 ;  /* 0x000000ff0500720c */ /* 0x000fc60002fa3530 */
[C---:B------:R-:W-:Y:S01]  /*0cc0*/  LOP3.LUT P6, RZ, R7.reuse, UR5, RZ, 0xc0, !PT ;  /* 0x0000000507ff7c12 */ /* 0x040fe2000f8cc0ff */
[----:B------:R-:W-:Y:S02]  /*0cd0*/  ULEA UR5, UR4, UR5, 0x2 ;  /* 0x0000000504057291 */ /* 0x000fe4000f8e10ff */
[----:B0-----:R-:W0:Y:S01]  /*0ce0*/  @!P4 LDC R14, c[0x0][0x398] ;  /* 0x0000e600ff0ecb82 */ /* 0x001e220000000800 */
[----:B------:R-:W-:Y:S01]  /*0cf0*/  @!P4 IMAD.IADD R15, R7, 0x1, R10 ;  /* 0x00000001070fc824 */ /* 0x000fe200078e020a */
[----:B------:R-:W-:Y:S01]  /*0d00*/  ISETP.LE.U32.OR.EX P6, PT, R5, RZ, P6, P3 ;  /* 0x000000ff0500720c */ /* 0x000fe200037c3530 */
[----:B------:R-:W-:-:S04]  /*0d10*/  USHF.L.U32 UR4, UR4, 0x4, URZ ;  /* 0x0000000404047899 */ /* 0x000fc800080006ff */
[----:B------:R-:W-:Y:S01]  /*0d20*/  @!P5 IMAD R17, R10, 0x2, R7 ;  /* 0x000000020a11d824 */ /* 0x000fe200078e0207 */
[----:B------:R-:W1:Y:S08]  /*0d30*/  @!P5 LDC R18, c[0x0][0x398] ;  /* 0x0000e600ff12db82 */ /* 0x000e700000000800 */
[----:B------:R-:W2:Y:S01]  /*0d40*/  @!P6 LDC R19, c[0x0][0x398] ;  /* 0x0000e600ff13eb82 */ /* 0x000ea20000000800 */
[----:B0-----:R-:W-:-:S02]  /*0d50*/  @!P4 IMAD R15, R15, R14, R0 ;  /* 0x0000000e0f0fc224 */ /* 0x001fc400078e0200 */
[----:B------:R-:W-:Y:S03]  /*0d60*/  @!P4 LDS R14, [R11] ;  /* 0x000000000b0ec984 */ /* 0x000fe60000000800 */
[----:B------:R-:W-:Y:S01]  /*0d70*/  @!P4 LEA R15, R15, UR6, 0x2 ;  /* 0x000000060f0fcc11 */ /* 0x000fe2000f8e10ff */
[----:B-1----:R-:W-:-:S05]  /*0d80*/  @!P5 IMAD R17, R17, R18, R0 ;  /* 0x000000121111d224 */ /* 0x002fca00078e0200 */
[----:B------:R-:W0:Y:S01]  /*0d90*/  @!P4 LDS R15, [R15] ;  /* 0x000000000f0fc984 */ /* 0x000e220000000800 */
[----:B------:R-:W-:Y:S01]  /*0da0*/  @!P5 LEA R17, R17, UR6, 0x2 ;  /* 0x000000061111dc11 */ /* 0x000fe2000f8e10ff */
[----:B0-----:R-:W-:Y:S02]  /*0db0*/  @!P4 IMAD.IADD R14, R15, 0x1, R14 ;  /* 0x000000010f0ec824 */ /* 0x001fe400078e020e */
[----:B------:R-:W-:-:S03]  /*0dc0*/  @!P6 IMAD R15, R10, 0x4, R7 ;  /* 0x000000040a0fe824 */ /* 0x000fc600078e0207 */
[----:B------:R-:W-:Y:S01]  /*0dd0*/  @!P4 STS [R11], R14 ;  /* 0x0000000e0b00c388 */ /* 0x000fe20000000800 */
[----:B--2---:R-:W-:Y:S01]  /*0de0*/  @!P6 IMAD R15, R15, R19, R0 ;  /* 0x000000130f0fe224 */ /* 0x004fe200078e0200 */
[----:B------:R-:W-:Y:S01]  /*0df0*/  BAR.SYNC.DEFER_BLOCKING 0x0 ;  /* 0x0000000000007b1d */ /* 0x000fe20000010000 */
[----:B------:R-:W-:-:S03]  /*0e00*/  LOP3.LUT P4, RZ, R7, UR5, RZ, 0xc0, !PT ;  /* 0x0000000507ff7c12 */ /* 0x000fc6000f88c0ff */
[----:B------:R-:W-:Y:S02]  /*0e10*/  @!P6 LEA R15, R15, UR6, 0x2 ;  /* 0x000000060f0fec11 */ /* 0x000fe4000f8e10ff */
[----:B------:R-:W-:Y:S02]  /*0e20*/  ISETP.LE.U32.OR.EX P4, PT, R5, RZ, P4, P3 ;  /* 0x000000ff0500720c */ /* 0x000fe40002783530 */
[----:B------:R-:W-:-:S04]  /*0e30*/  IADD3 R13, P3, PT, R13, -0x4, RZ ;  /* 0xfffffffc0d0d7810 */ /* 0x000fc80007f7e0ff */
[----:B------:R-:W-:Y:S02]  /*0e40*/  IADD3.X R12, PT, PT, R12, -0x1, RZ, P3, !PT ;  /* 0xffffffff0c0c7810 */ /* 0x000fe40001ffe4ff */
[----:B------:R-:W-:-:S04]  /*0e50*/  ISETP.NE.U32.AND P3, PT, R13, RZ, PT ;  /* 0x000000ff0d00720c */ /* 0x000fc80003f65070 */
[----:B------:R-:W-:Y:S01]  /*0e60*/  ISETP.NE.AND.EX P3, PT, R12, RZ, PT, P3 ;  /* 0x000000ff0c00720c */ /* 0x000fe20003f65330 */
[----:B------:R-:W0:Y:S01]  /*0e70*/  @!P4 LDC R19, c[0x0][0x398] ;  /* 0x0000e600ff13cb82 */ /* 0x000e220000000800 */
[----:B------:R-:W-:Y:S04]  /*0e80*/  @!P5 LDS R18, [R11] ;  /* 0x000000000b12d984 */ /* 0x000fe80000000800 */
[----:B------:R-:W1:Y:S02]  /*0e90*/  @!P5 LDS R17, [R17] ;  /* 0x000000001111d984 */ /* 0x000e640000000800 */
[----:B-1----:R-:W-:Y:S02]  /*0ea0*/  @!P5 IMAD.IADD R18, R17, 0x1, R18 ;  /* 0x000000011112d824 */ /* 0x002fe400078e0212 */
[----:B------:R-:W-:-:S02]  /*0eb0*/  @!P4 IMAD R17, R10, 0x8, R7 ;  /* 0x000000080a11c824 */ /* 0x000fc400078e0207 */
[----:B------:R-:W-:Y:S01]  /*0ec0*/  IMAD.SHL.U32 R10, R10, 0x10, RZ ;  /* 0x000000100a0a7824 */ /* 0x000fe200078e00ff */
[----:B------:R-:W-:Y:S01]  /*0ed0*/  @!P5 STS [R11], R18 ;  /* 0x000000120b00d388 */ /* 0x000fe20000000800 */
[----:B0-----:R-:W-:Y:S01]  /*0ee0*/  @!P4 IMAD R17, R17, R19, R0 ;  /* 0x000000131111c224 */ /* 0x001fe200078e0200 */
[----:B------:R-:W-:Y:S04]  /*0ef0*/  BAR.SYNC.DEFER_BLOCKING 0x0 ;  /* 0x0000000000007b1d */ /* 0x000fe80000010000 */
[----:B------:R-:W-:Y:S02]  /*0f00*/  @!P4 LEA R17, R17, UR6, 0x2 ;  /* 0x000000061111cc11 */ /* 0x000fe4000f8e10ff */
[----:B------:R-:W-:Y:S04]  /*0f10*/  @!P6 LDS R14, [R11] ;  /* 0x000000000b0ee984 */ /* 0x000fe80000000800 */
[----:B------:R-:W0:Y:S02]  /*0f20*/  @!P6 LDS R15, [R15] ;  /* 0x000000000f0fe984 */ /* 0x000e240000000800 */
[----:B0-----:R-:W-:-:S05]  /*0f30*/  @!P6 IMAD.IADD R14, R15, 0x1, R14 ;  /* 0x000000010f0ee824 */ /* 0x001fca00078e020e */
[----:B------:R-:W-:Y:S01]  /*0f40*/  @!P6 STS [R11], R14 ;  /* 0x0000000e0b00e388 */ /* 0x000fe20000000800 */
[----:B------:R-:W-:Y:S06]  /*0f50*/  BAR.SYNC.DEFER_BLOCKING 0x0 ;  /* 0x0000000000007b1d */ /* 0x000fec0000010000 */
[----:B------:R-:W-:Y:S04]  /*0f60*/  @!P4 LDS R18, [R11] ;  /* 0x000000000b12c984 */ /* 0x000fe80000000800 */
[----:B------:R-:W0:Y:S02]  /*0f70*/  @!P4 LDS R17, [R17] ;  /* 0x000000001111c984 */ /* 0x000e240000000800 */
[----:B0-----:R-:W-:-:S05]  /*0f80*/  @!P4 IMAD.IADD R18, R17, 0x1, R18 ;  /* 0x000000011112c824 */ /* 0x001fca00078e0212 */
[----:B------:R0:W-:Y:S01]  /*0f90*/  @!P4 STS [R11], R18 ;  /* 0x000000120b00c388 */ /* 0x0001e20000000800 */
[----:B------:R-:W-:Y:S06]  /*0fa0*/  BAR.SYNC.DEFER_BLOCKING 0x0 ;  /* 0x0000000000007b1d */ /* 0x000fec0000010000 */
[----:B------:R-:W-:Y:S05]  /*0fb0*/  @P3 BRA `(.L_x_12) ;  /* 0xfffffffc00203947 */ /* 0x000fea000383ffff */
.L_x_11:
[----:B------:R-:W-:Y:S01]  /*0fc0*/  IMAD.MOV.U32 R12, RZ, RZ, R10 ;  /* 0x000000ffff0c7224 */ /* 0x000fe200078e000a */
[----:B------:R-:W-:Y:S06]  /*0fd0*/  @!P2 BRA `(.L_x_10) ;  /* 0x0000000000b8a947 */ /* 0x000fec0003800000 */
[----:B------:R-:W-:Y:S01]  /*0fe0*/  UIADD3 UR5, UPT, UPT, UR4, 0x3ff, URZ ;  /* 0x000003ff04057890 */ /* 0x000fe2000fffe0ff */
[----:B------:R-:W-:-:S05]  /*0ff0*/  ISETP.LE.U32.AND P2, PT, R4, R7, PT ;  /* 0x000000070400720c */ /* 0x000fca0003f43070 */
[----:B------:R-:W-:-:S04]  /*1000*/  LOP3.LUT P3, RZ, R7, UR5, RZ, 0xc0, !PT ;  /* 0x0000000507ff7c12 */ /* 0x000fc8000f86c0ff */
[----:B------:R-:W-:-:S13]  /*1010*/  ISETP.LE.U32.OR.EX P3, PT, R5, RZ, P3, P2 ;  /* 0x000000ff0500720c */ /* 0x000fda0001f63520 */
[----:B------:R-:W1:Y:S01]  /*1020*/  @!P3 LDC R12, c[0x0][0x398] ;  /* 0x0000e600ff0cbb82 */ /* 0x000e620000000800 */
[----:B------:R-:W-:-:S04]  /*1030*/  @!P3 IMAD.IADD R13, R7, 0x1, R10 ;  /* 0x00000001070db824 */ /* 0x000fc800078e020a */
[----:B-1----:R-:W-:Y:S02]  /*1040*/  @!P3 IMAD R13, R13, R12, R0 ;  /* 0x0000000c0d0db224 */ /* 0x002fe400078e0200 */
[----:B------:R-:W-:Y:S03]  /*1050*/  @!P3 LDS R12, [R11] ;  /* 0x000000000b0cb984 */ /* 0x000fe60000000800 */
[----:B------:R-:W-:-:S06]  /*1060*/  @!P3 LEA R13, R13, UR6, 0x2 ;  /* 0x000000060d0dbc11 */ /* 0x000fcc000f8e10ff */
[----:B------:R-:W1:Y:S02]  /*1070*/  @!P3 LDS R13, [R13] ;  /* 0x000000000d0db984 */ /* 0x000e640000000800 */
[----:B-1----:R-:W-:Y:S02]  /*1080*/  @!P3 IMAD.IADD R14, R13, 0x1, R12 ;  /* 0x000000010d0eb824 */ /* 0x002fe400078e020c */
[----:B------:R-:W-:-:S03]  /*1090*/  IMAD.SHL.U32 R12, R10, 0x2, RZ ;  /* 0x000000020a0c7824 */ /* 0x000fc600078e00ff */
[----:B------:R1:W-:Y:S01]  /*10a0*/  @!P3 STS [R11], R14 ;  /* 0x0000000e0b00b388 */ /* 0x0003e20000000800 */
[----:B------:R-:W-:Y:S01]  /*10b0*/  BAR.SYNC.DEFER_BLOCKING 0x0 ;  /* 0x0000000000007b1d */ /* 0x000fe20000010000 */
[----:B------:R-:W-:-:S04]  /*10c0*/  ISETP.NE.U32.AND P3, PT, R16, 0x1, PT ;  /* 0x000000011000780c */ /* 0x000fc80003f65070 */
[----:B------:R-:W-:-:S13]  /*10d0*/  ISETP.NE.AND.EX P3, PT, RZ, RZ, PT, P3 ;  /* 0x000000ffff00720c */ /* 0x000fda0003f65330 */
[----:B-1----:R-:W-:Y:S05]  /*10e0*/  @!P3 BRA `(.L_x_10) ;  /* 0x000000000074b947 */ /* 0x002fea0003800000 */
[----:B------:R-:W-:-:S06]  /*10f0*/  UIADD3 UR5, UPT, UPT, UR5, UR4, URZ ;  /* 0x0000000405057290 */ /* 0x000fcc000fffe0ff */
[----:B------:R-:W-:-:S04]  /*1100*/  LOP3.LUT P3, RZ, R7, UR5, RZ, 0xc0, !PT ;  /* 0x0000000507ff7c12 */ /* 0x000fc8000f86c0ff */
[----:B------:R-:W-:-:S13]  /*1110*/  ISETP.LE.U32.OR.EX P3, PT, R5, RZ, P3, P2 ;  /* 0x000000ff0500720c */ /* 0x000fda0001f63520 */
[----:B------:R-:W1:Y:S01]  /*1120*/  @!P3 LDC R14, c[0x0][0x398] ;  /* 0x0000e600ff0ebb82 */ /* 0x000e620000000800 */
[----:B------:R-:W-:Y:S02]  /*1130*/  @!P3 IMAD.IADD R13, R12, 0x1, R7 ;  /* 0x000000010c0db824 */ /* 0x000fe400078e0207 */
[----:B------:R-:W-:Y:S02]  /*1140*/  @!P3 LDS R12, [R11] ;  /* 0x000000000b0cb984 */ /* 0x000fe40000000800 */
[----:B-1----:R-:W-:-:S05]  /*1150*/  @!P3 IMAD R13, R13, R14, R0 ;  /* 0x0000000e0d0db224 */ /* 0x002fca00078e0200 */
        /* <DEDUP_REMOVED lines=9> */
[----:B------:R-:W-:-:S06]  /*11f0*/  ULEA UR4, UR4, UR5, 0x1 ;  /* 0x0000000504047291 */ /* 0x000fcc000f8e08ff */
[----:B------:R-:W-:-:S04]  /*1200*/  LOP3.LUT P3, RZ, R7, UR4, RZ, 0xc0, !PT ;  /* 0x0000000407ff7c12 */ /* 0x000fc8000f86c0ff */
[----:B------:R-:W-:-:S13]  /*1210*/  ISETP.LE.U32.OR.EX P3, PT, R5, RZ, P3, P2 ;  /* 0x000000ff0500720c */ /* 0x000fda0001f63520 */
[----:B------:R-:W1:Y:S01]  /*1220*/  @!P3 LDC R14, c[0x0][0x398] ;  /* 0x0000e600ff0ebb82 */ /* 0x000e620000000800 */
[----:B------:R-:W-:-:S04]  /*1230*/  @!P3 IMAD.IADD R13, R12, 0x1, R7 ;  /* 0x000000010c0db824 */ /* 0x000fc800078e0207 */
[----:B-1----:R-:W-:-:S05]  /*1240*/  @!P3 IMAD R13, R13, R14, R0 ;  /* 0x0000000e0d0db224 */ /* 0x002fca00078e0200 */
[----:B------:R-:W-:Y:S02]  /*1250*/  @!P3 LEA R15, R13, UR6, 0x2 ;  /* 0x000000060d0fbc11 */ /* 0x000fe4000f8e10ff */
[----:B------:R-:W-:Y:S04]  /*1260*/  @!P3 LDS R13, [R11] ;  /* 0x000000000b0db984 */ /* 0x000fe80000000800 */
[----:B------:R-:W1:Y:S02]  /*1270*/  @!P3 LDS R12, [R15] ;  /* 0x000000000f0cb984 */ /* 0x000e640000000800 */
[----:B-1----:R-:W-:Y:S02]  /*1280*/  @!P3 IMAD.IADD R14, R12, 0x1, R13 ;  /* 0x000000010c0eb824 */ /* 0x002fe400078e020d */
[----:B------:R-:W-:-:S03]  /*1290*/  IMAD.SHL.U32 R12, R10, 0x8, RZ ;  /* 0x000000080a0c7824 */ /* 0x000fc600078e00ff */
[----:B------:R1:W-:Y:S01]  /*12a0*/  @!P3 STS [R11], R14 ;  /* 0x0000000e0b00b388 */ /* 0x0003e20000000800 */
[----:B------:R-:W-:Y:S06]  /*12b0*/  BAR.SYNC.DEFER_BLOCKING 0x0 ;  /* 0x0000000000007b1d */ /* 0x000fec0000010000 */
.L_x_10:
[----:B------:R-:W-:-:S13]  /*12c0*/  ISETP.NE.AND P2, PT, R7, RZ, PT ;  /* 0x000000ff0700720c */ /* 0x000fda0003f45270 */
[----:B------:R-:W-:Y:S05]  /*12d0*/  @P2 BRA `(.L_x_9) ;  /* 0x0000000000382947 */ /* 0x000fea0003800000 */
[----:B------:R-:W2:Y:S01]  /*12e0*/  S2UR UR5, SR_CgaCtaId ;  /* 0x00000000000579c3 */ /* 0x000ea20000008800 */
[----:B------:R-:W0:Y:S01]  /*12f0*/  LDCU UR6, c[0x0][0x398] ;  /* 0x00007300ff0677ac */ /* 0x000e220008000800 */
[----:B------:R-:W-:Y:S01]  /*1300*/  UMOV UR4, 0x400 ;  /* 0x0000040000047882 */ /* 0x000fe20000000000 */
[----:B01----:R-:W-:Y:S01]  /*1310*/  IMAD R11, R12, UR6, RZ ;  /* 0x000000060c0b7c24 */ /* 0x003fe2000f8e02ff */
[----:B--2---:R-:W-:-:S06]  /*1320*/  ULEA UR4, UR5, UR4, 0x18 ;  /* 0x0000000405047291 */ /* 0x004fcc000f8ec0ff */
[----:B------:R-:W-:-:S05]  /*1330*/  LEA R12, R0, UR4, 0x2 ;  /* 0x00000004000c7c11 */ /* 0x000fca000f8e10ff */
[----:B------:R-:W-:Y:S01]  /*1340*/  IMAD R13, R11, 0x4, R12 ;  /* 0x000000040b0d7824 */ /* 0x000fe200078e020c */
[----:B------:R-:W0:Y:S01]  /*1350*/  LDCU.64 UR4, c[0x0][0x380] ;  /* 0x00007000ff0477ac */ /* 0x000e220008000a00 */
[----:B------:R-:W-:Y:S04]  /*1360*/  LDS R12, [R12] ;  /* 0x000000000c0c7984 */ /* 0x000fe80000000800 */
[----:B------:R-:W1:Y:S01]  /*1370*/  LDS R13, [R13] ;  /* 0x000000000d0d7984 */ /* 0x000e620000000800 */
[----:B0-----:R-:W-:-:S04]  /*1380*/  LEA R10, P2, R0, UR4, 0x2 ;  /* 0x00000004000a7c11 */ /* 0x001fc8000f8410ff */
[----:B------:R-:W-:Y:S01]  /*1390*/  LEA.HI.X R11, R0, UR5, R9, 0x2, P2 ;  /* 0x00000005000b7c11 */ /* 0x000fe200090f1409 */
[----:B-1----:R-:W-:-:S05]  /*13a0*/  IMAD.IADD R15, R12, 0x1, R13 ;  /* 0x000000010c0f7824 */ /* 0x002fca00078e020d */
[----:B------:R2:W-:Y:S03]  /*13b0*/  REDG.E.ADD.STRONG.GPU desc[UR8][R10.64], R15 ;  /* 0x0000000f0a00798e */ /* 0x0005e6000c12e108 */
.L_x_9:
[----:B------:R-:W-:Y:S05]  /*13c0*/  BSYNC.RECONVERGENT B0 ;  /* 0x0000000000007941 */ /* 0x000fea0003800200 */
.L_x_7:
[----:B------:R-:W3:Y:S01]  /*13d0*/  LDCU.64 UR4, c[0x0][0x398] ;  /* 0x00007300ff0477ac */ /* 0x000ee20008000a00 */
[----:B------:R-:W-:-:S05]  /*13e0*/  IADD3 R0, P2, PT, R0, 0x1, RZ ;  /* 0x0000000100007810 */ /* 0x000fca0007f5e0ff */
[----:B------:R-:W-:Y:S01]  /*13f0*/  IMAD.X R9, RZ, RZ, R9, P2 ;  /* 0x000000ffff097224 */ /* 0x000fe200010e0609 */
[----:B---3--:R-:W-:-:S04]  /*1400*/  ISETP.GE.U32.AND P2, PT, R0, UR4, PT ;  /* 0x0000000400007c0c */ /* 0x008fc8000bf46070 */
[----:B------:R-:W-:-:S13]  /*1410*/  ISETP.GE.U32.AND.EX P2, PT, R9, UR5, PT, P2 ;  /* 0x0000000509007c0c */ /* 0x000fda000bf46120 */
[----:B------:R-:W-:Y:S05]  /*1420*/  @!P2 BRA `(.L_x_13) ;  /* 0xfffffff40078a947 */ /* 0x000fea000383ffff */
[----:B------:R-:W-:Y:S05]  /*1430*/  EXIT ;  /* 0x000000000000794d */ /* 0x000fea0003800000 */
        .weak           $__internal_0_$__cuda_sm20_div_u64
        .type           $__internal_0_$__cuda_sm20_div_u64,@function
        .size           $__internal_0_$__cuda_sm20_div_u64,($__internal_1_$__cuda_sm3x_div_rn_noftz_f32_slowpath - $__internal_0_$__cuda_sm20_div_u64)
$__internal_0_$__cuda_sm20_div_u64:
[----:B------:R-:W0:Y:S01]  /*1440*/  LDCU.64 UR6, c[0x0][0x3a8] ;  /* 0x00007500ff0677ac */ /* 0x000e220008000a00 */
[----:B------:R-:W1:Y:S01]  /*1450*/  LDC.64 R2, c[0x0][0x3a8] ;  /* 0x0000ea00ff027b82 */ /* 0x000e620000000a00 */
[----:B0-----:R-:W0:Y:S08]  /*1460*/  I2F.U64.RP R6, UR6 ;  /* 0x0000000600067d12 */ /* 0x001e300008309000 */
[----:B0-----:R-:W0:Y:S02]  /*1470*/  MUFU.RCP R6, R6 ;  /* 0x0000000600067308 */ /* 0x001e240000001000 */
[----:B0-----:R-:W-:-:S06]  /*1480*/  VIADD R10, R6, 0x1ffffffe ;  /* 0x1ffffffe060a7836 */ /* 0x001fcc0000000000 */
[----:B------:R-:W1:Y:S02]  /*1490*/  F2I.U64.TRUNC R10, R10 ;  /* 0x0000000a000a7311 */ /* 0x000e64000020d800 */
[----:B-1----:R-:W-:-:S04]  /*14a0*/  IMAD.WIDE.U32 R12, R10, R2, RZ ;  /* 0x000000020a0c7225 */ /* 0x002fc800078e00ff */
[----:B------:R-:W-:Y:S01]  /*14b0*/  IMAD R13, R10, R3, R13 ;  /* 0x000000030a0d7224 */ /* 0x000fe200078e020d */
[----:B------:R-:W-:-:S03]  /*14c0*/  IADD3 R15, P0, PT, RZ, -R12, RZ ;  /* 0x8000000cff0f7210 */ /* 0x000fc60007f1e0ff */
[----:B------:R-:W-:Y:S02]  /*14d0*/  IMAD R13, R11, R2, R13 ;  /* 0x000000020b0d7224 */ /* 0x000fe400078e020d */
[----:B------:R-:W-:-:S04]  /*14e0*/  IMAD.HI.U32 R12, R10, R15, RZ ;  /* 0x0000000f0a0c7227 */ /* 0x000fc800078e00ff */
[----:B------:R-:W-:Y:S02]  /*14f0*/  IMAD.X R17, RZ, RZ, ~R13, P0 ;  /* 0x000000ffff117224 */ /* 0x000fe400000e0e0d */
[----:B------:R-:W-:Y:S02]  /*1500*/  IMAD.MOV.U32 R13, RZ, RZ, R10 ;  /* 0x000000ffff0d7224 */ /* 0x000fe400078e000a */
[-C--:B------:R-:W-:Y:S02]  /*1510*/  IMAD R19, R11, R17.reuse, RZ ;  /* 0x000000110b137224 */ /* 0x080fe400078e02ff */
[----:B------:R-:W-:-:S04]  /*1520*/  IMAD.WIDE.U32 R12, P0, R10, R17, R12 ;  /* 0x000000110a0c7225 */ /* 0x000fc8000780000c */
[----:B------:R-:W-:-:S04]  /*1530*/  IMAD.HI.U32 R17, R11, R17, RZ ;  /* 0x000000110b117227 */ /* 0x000fc800078e00ff */
[----:B------:R-:W-:-:S04]  /*1540*/  IMAD.HI.U32 R12, P1, R11, R15, R12 ;  /* 0x0000000f0b0c7227 */ /* 0x000fc8000782000c */
[----:B------:R-:W-:Y:S01]  /*1550*/  IMAD.X R6, R17, 0x1, R11, P0 ;  /* 0x0000000111067824 */ /* 0x000fe200000e060b */
[----:B------:R-:W-:-:S04]  /*1560*/  IADD3 R13, P2, PT, R19, R12, RZ ;  /* 0x0000000c130d7210 */ /* 0x000fc80007f5e0ff */
[----:B------:R-:W-:Y:S01]  /*1570*/  IADD3.X R15, PT, PT, RZ, RZ, R6, P2, P1 ;  /* 0x000000ffff0f7210 */ /* 0x000fe200017e2406 */
[----:B------:R-:W-:-:S04]  /*1580*/  IMAD.WIDE.U32 R10, R13, R2, RZ ;  /* 0x000000020d0a7225 */ /* 0x000fc800078e00ff */
[----:B------:R-:W-:Y:S01]  /*1590*/  IMAD R6, R13, R3, R11 ;  /* 0x000000030d067224 */ /* 0x000fe200078e020b */
[----:B------:R-:W-:-:S03]  /*15a0*/  IADD3 R11, P0, PT, RZ, -R10, RZ ;  /* 0x8000000aff0b7210 */ /* 0x000fc60007f1e0ff */
[----:B------:R-:W-:Y:S02]  /*15b0*/  IMAD R6, R15, R2, R6 ;  /* 0x000000020f067224 */ /* 0x000fe400078e0206 */
[----:B------:R-:W-:-:S04]  /*15c0*/  IMAD.HI.U32 R12, R13, R11, RZ ;  /* 0x0000000b0d0c7227 */ /* 0x000fc800078e00ff */
[----:B------:R-:W-:-:S04]  /*15d0*/  IMAD.X R6, RZ, RZ, ~R6, P0 ;  /* 0x000000ffff067224 */ /* 0x000fc800000e0e06 */
[----:B------:R-:W-:-:S04]  /*15e0*/  IMAD.WIDE.U32 R12, P0, R13, R6, R12 ;  /* 0x000000060d0c7225 */ /* 0x000fc8000780000c */
[C---:B------:R-:W-:Y:S02]  /*15f0*/  IMAD R8, R15.reuse, R6, RZ ;  /* 0x000000060f087224 */ /* 0x040fe400078e02ff */
[----:B------:R-:W-:-:S04]  /*1600*/  IMAD.HI.U32 R13, P1, R15, R11, R12 ;  /* 0x0000000b0f0d7227 */ /* 0x000fc8000782000c */
[----:B------:R-:W-:Y:S01]  /*1610*/  IMAD.HI.U32 R6, R15, R6, RZ ;  /* 0x000000060f067227 */ /* 0x000fe200078e00ff */
[----:B------:R-:W-:-:S03]  /*1620*/  IADD3 R13, P2, PT, R8, R13, RZ ;  /* 0x0000000d080d7210 */ /* 0x000fc60007f5e0ff */
[----:B------:R-:W-:Y:S02]  /*1630*/  IMAD.X R15, R6, 0x1, R15, P0 ;  /* 0x00000001060f7824 */ /* 0x000fe400000e060f */
[----:B------:R-:W-:-:S03]  /*1640*/  IMAD.HI.U32 R10, R13, R5, RZ ;  /* 0x000000050d0a7227 */ /* 0x000fc600078e00ff */
[----:B------:R-:W-:Y:S01]  /*1650*/  IADD3.X R15, PT, PT, RZ, RZ, R15, P2, P1 ;  /* 0x000000ffff0f7210 */ /* 0x000fe200017e240f */
[----:B------:R-:W-:Y:S02]  /*1660*/  IMAD.MOV.U32 R11, RZ, RZ, RZ ;  /* 0x000000ffff0b7224 */ /* 0x000fe400078e00ff */
[----:B------:R-:W-:-:S04]  /*1670*/  IMAD.WIDE.U32 R10, R13, R0, R10 ;  /* 0x000000000d0a7225 */ /* 0x000fc800078e000a */
[C---:B------:R-:W-:Y:S02]  /*1680*/  IMAD R13, R15.reuse, R0, RZ ;  /* 0x000000000f0d7224 */ /* 0x040fe400078e02ff */
[----:B------:R-:W-:-:S04]  /*1690*/  IMAD.HI.U32 R10, P0, R15, R5, R10 ;  /* 0x000000050f0a7227 */ /* 0x000fc8000780000a */
[----:B------:R-:W-:Y:S01]  /*16a0*/  IMAD.HI.U32 R6, R15, R0, RZ ;  /* 0x000000000f067227 */ /* 0x000fe200078e00ff */
[----:B------:R-:W-:-:S03]  /*16b0*/  IADD3 R13, P1, PT, R13, R10, RZ ;  /* 0x0000000a0d0d7210 */ /* 0x000fc60007f3e0ff */
[----:B------:R-:W-:Y:S02]  /*16c0*/  IMAD.X R6, RZ, RZ, R6, P0 ;  /* 0x000000ffff067224 */ /* 0x000fe400000e0606 */
[----:B------:R-:W-:-:S04]  /*16d0*/  IMAD.WIDE.U32 R10, R13, R2, RZ ;  /* 0x000000020d0a7225 */ /* 0x000fc800078e00ff */
[----:B------:R-:W-:Y:S02]  /*16e0*/  IMAD.X R15, RZ, RZ, R6, P1 ;  /* 0x000000ffff0f7224 */ /* 0x000fe400008e0606 */
[----:B------:R-:W-:Y:S01]  /*16f0*/  IMAD R6, R13, R3, R11 ;  /* 0x000000030d067224 */ /* 0x000fe200078e020b */
[----:B------:R-:W-:-:S03]  /*1700*/  IADD3 R11, P1, PT, -R10, R5, RZ ;  /* 0x000000050a0b7210 */ /* 0x000fc60007f3e1ff */
[-C--:B------:R-:W-:Y:S01]  /*1710*/  IMAD R5, R15, R2.reuse, R6 ;  /* 0x000000020f057224 */ /* 0x080fe200078e0206 */
[----:B------:R-:W-:-:S03]  /*1720*/  ISETP.GE.U32.AND P0, PT, R11, R2, PT ;  /* 0x000000020b00720c */ /* 0x000fc60003f06070 */
[----:B------:R-:W-:Y:S01]  /*1730*/  IMAD.X R10, R0, 0x1, ~R5, P1 ;  /* 0x00000001000a7824 */ /* 0x000fe200008e0e05 */
[----:B------:R-:W-:Y:S02]  /*1740*/  IADD3 R0, P2, PT, R13, 0x1, RZ ;  /* 0x000000010d007810 */ /* 0x000fe40007f5e0ff */
[----:B------:R-:W-:Y:S02]  /*1750*/  IADD3 R5, P1, PT, R11, -R2, RZ ;  /* 0x800000020b057210 */ /* 0x000fe40007f3e0ff */
[C---:B------:R-:W-:Y:S01]  /*1760*/  ISETP.GE.U32.AND.EX P0, PT, R10.reuse, R3, PT, P0 ;  /* 0x000000030a00720c */ /* 0x040fe20003f06100 */
[----:B------:R-:W-:Y:S02]  /*1770*/  IMAD.X R6, RZ, RZ, R15, P2 ;  /* 0x000000ffff067224 */ /* 0x000fe400010e060f */
[----:B------:R-:W-:Y:S01]  /*1780*/  IMAD.X R8, R10, 0x1, ~R3, P1 ;  /* 0x000000010a087824 */ /* 0x000fe200008e0e03 */
[----:B------:R-:W-:Y:S02]  /*1790*/  SEL R13, R0, R13, P0 ;  /* 0x0000000d000d7207 */ /* 0x000fe40000000000 */
[----:B------:R-:W-:-:S02]  /*17a0*/  SEL R5, R5, R11, P0 ;  /* 0x0000000b05057207 */ /* 0x000fc40000000000 */
[----:B------:R-:W-:Y:S02]  /*17b0*/  SEL R15, R6, R15, P0 ;  /* 0x0000000f060f7207 */ /* 0x000fe40000000000 */
[----:B------:R-:W-:Y:S02]  /*17c0*/  IADD3 R0, P2, PT, R13, 0x1, RZ ;  /* 0x000000010d007810 */ /* 0x000fe40007f5e0ff */
[----:B------:R-:W-:Y:S02]  /*17d0*/  SEL R8, R8, R10, P0 ;  /* 0x0000000a08087207 */ /* 0x000fe40000000000 */
[----:B------:R-:W-:Y:S01]  /*17e0*/  ISETP.GE.U32.AND P0, PT, R5, R2, PT ;  /* 0x000000020500720c */ /* 0x000fe20003f06070 */
[----:B------:R-:W-:Y:S01]  /*17f0*/  IMAD.MOV.U32 R5, RZ, RZ, 0x0 ;  /* 0x00000000ff057424 */ /* 0x000fe200078e00ff */
[----:B------:R-:W-:Y:S01]  /*1800*/  ISETP.NE.U32.AND P1, PT, R2, RZ, PT ;  /* 0x000000ff0200720c */ /* 0x000fe20003f25070 */
[----:B------:R-:W-:Y:S01]  /*1810*/  IMAD.X R2, RZ, RZ, R15, P2 ;  /* 0x000000ffff027224 */ /* 0x000fe200010e060f */
[----:B------:R-:W-:-:S02]  /*1820*/  ISETP.GE.U32.AND.EX P0, PT, R8, R3, PT, P0 ;  /* 0x000000030800720c */ /* 0x000fc40003f06100 */
[----:B------:R-:W-:Y:S02]  /*1830*/  ISETP.NE.AND.EX P1, PT, R3, RZ, PT, P1 ;  /* 0x000000ff0300720c */ /* 0x000fe40003f25310 */
[----:B------:R-:W-:Y:S02]  /*1840*/  SEL R0, R0, R13, P0 ;  /* 0x0000000d00007207 */ /* 0x000fe40000000000 */
[----:B------:R-:W-:Y:S02]  /*1850*/  SEL R3, R2, R15, P0 ;  /* 0x0000000f02037207 */ /* 0x000fe40000000000 */
[----:B------:R-:W-:Y:S02]  /*1860*/  SEL R0, R0, 0xffffffff, P1 ;  /* 0xffffffff00007807 */ /* 0x000fe40000800000 */
[----:B------:R-:W-:Y:S01]  /*1870*/  SEL R3, R3, 0xffffffff, P1 ;  /* 0xffffffff03037807 */ /* 0x000fe20000800000 */
[----:B------:R-:W-:Y:S06]  /*1880*/  RET.REL.NODEC R4 `(_Z24histogramReductionKernelPiS_iimmm) ;  /* 0xffffffe404dc7950 */ /* 0x000fec0003c3ffff */
        .weak           $__internal_1_$__cuda_sm3x_div_rn_noftz_f32_slowpath
        .type           $__internal_1_$__cuda_sm3x_div_rn_noftz_f32_slowpath,@function
        .size           $__internal_1_$__cuda_sm3x_div_rn_noftz_f32_slowpath,(.L_x_41 - $__internal_1_$__cuda_sm3x_div_rn_noftz_f32_slowpath)
$__internal_1_$__cuda_sm3x_div_rn_noftz_f32_slowpath:
[--C-:B------:R-:W-:Y:S01]  /*1890*/  SHF.R.U32.HI R15, RZ, 0x17, R3.reuse ;  /* 0x00000017ff0f7819 */ /* 0x100fe20000011603 */
[----:B------:R-:W-:Y:S01]  /*18a0*/  BSSY.RECONVERGENT B2, `(.L_x_14) ;  /* 0x0000064000027945 */ /* 0x000fe20003800200 */
[--C-:B------:R-:W-:Y:S01]  /*18b0*/  SHF.R.U32.HI R17, RZ, 0x17, R0.reuse ;  /* 0x00000017ff117819 */ /* 0x100fe20000011600 */
[----:B------:R-:W-:Y:S01]  /*18c0*/  IMAD.MOV.U32 R18, RZ, RZ, R0 ;  /* 0x000000ffff127224 */ /* 0x000fe200078e0000 */
[----:B------:R-:W-:Y:S01]  /*18d0*/  LOP3.LUT R15, R15, 0xff, RZ, 0xc0, !PT ;  /* 0x000000ff0f0f7812 */ /* 0x000fe200078ec0ff */
[----:B------:R-:W-:Y:S01]  /*18e0*/  IMAD.MOV.U32 R19, RZ, RZ, R3 ;  /* 0x000000ffff137224 */ /* 0x000fe200078e0003 */
[----:B------:R-:W-:-:S03]  /*18f0*/  LOP3.LUT R20, R17, 0xff, RZ, 0xc0, !PT ;  /* 0x000000ff11147812 */ /* 0x000fc600078ec0ff */
[----:B------:R-:W-:Y:S02]  /*1900*/  VIADD R21, R15, 0xffffffff ;  /* 0xffffffff0f157836 */ /* 0x000fe40000000000 */
[----:B------:R-:W-:-:S03]  /*1910*/  VIADD R22, R20, 0xffffffff ;  /* 0xffffffff14167836 */ /* 0x000fc60000000000 */
[----:B------:R-:W-:-:S04]  /*1920*/  ISETP.GT.U32.AND P0, PT, R21, 0xfd, PT ;  /* 0x000000fd1500780c */ /* 0x000fc80003f04070 */
[----:B------:R-:W-:-:S13]  /*1930*/  ISETP.GT.U32.OR P0, PT, R22, 0xfd, P0 ;  /* 0x000000fd1600780c */ /* 0x000fda0000704470 */
[----:B------:R-:W-:Y:S01]  /*1940*/  @!P0 IMAD.MOV.U32 R17, RZ, RZ, RZ ;  /* 0x000000ffff118224 */ /* 0x000fe200078e00ff */
[----:B------:R-:W-:Y:S06]  /*1950*/  @!P0 BRA `(.L_x_15) ;  /* 0x00000000005c8947 */ /* 0x000fec0003800000 */
[----:B------:R-:W-:Y:S02]  /*1960*/  FSETP.GTU.FTZ.AND P1, PT, |R3|, +INF , PT ;  /* 0x7f8000000300780b */ /* 0x000fe40003f3c200 */
[----:B------:R-:W-:-:S04]  /*1970*/  FSETP.GTU.FTZ.AND P0, PT, |R0|, +INF , PT ;  /* 0x7f8000000000780b */ /* 0x000fc80003f1c200 */
[----:B------:R-:W-:-:S13]  /*1980*/  PLOP3.LUT P0, PT, P0, P1, PT, 0xf8, 0x8f ;  /* 0x00000000008f781c */ /* 0x000fda0000703f70 */
[----:B------:R-:W-:Y:S05]  /*1990*/  @P0 BRA `(.L_x_16) ;  /* 0x00000004004c0947 */ /* 0x000fea0003800000 */
[----:B------:R-:W-:-:S13]  /*19a0*/  LOP3.LUT P0, RZ, R19, 0x7fffffff, R18, 0xc8, !PT ;  /* 0x7fffffff13ff7812 */ /* 0x000fda000780c812 */
[----:B------:R-:W-:Y:S05]  /*19b0*/  @!P0 BRA `(.L_x_17) ;  /* 0x00000004003c8947 */ /* 0x000fea0003800000 */
[C---:B------:R-:W-:Y:S02]  /*19c0*/  FSETP.NEU.FTZ.AND P1, PT, |R0|.reuse, +INF , PT ;  /* 0x7f8000000000780b */ /* 0x040fe40003f3d200 */
[----:B------:R-:W-:Y:S02]  /*19d0*/  FSETP.NEU.FTZ.AND P0, PT, |R3|, +INF , PT ;  /* 0x7f8000000300780b */ /* 0x000fe40003f1d200 */
[----:B------:R-:W-:-:S11]  /*19e0*/  FSETP.NEU.FTZ.AND P2, PT, |R0|, +INF , PT ;  /* 0x7f8000000000780b */ /* 0x000fd60003f5d200 */
[----:B------:R-:W-:Y:S05]  /*19f0*/  @!P0 BRA !P1, `(.L_x_17) ;  /* 0x00000004002c8947 */ /* 0x000fea0004800000 */
[----:B------:R-:W-:-:S04]  /*1a00*/  LOP3.LUT P1, RZ, R18, 0x7fffffff, RZ, 0xc0, !PT ;  /* 0x7fffffff12ff7812 */ /* 0x000fc8000782c0ff */
[----:B------:R-:W-:-:S13]  /*1a10*/  PLOP3.LUT P0, PT, P0, P1, PT, 0x2f, 0xf2 ;  /* 0x0000000000f2781c */ /* 0x000fda0000702577 */
[----:B------:R-:W-:Y:S05]  /*1a20*/  @P0 BRA `(.L_x_18) ;  /* 0x0000000400180947 */ /* 0x000fea0003800000 */
[----:B------:R-:W-:-:S04]  /*1a30*/  LOP3.LUT P0, RZ, R19, 0x7fffffff, RZ, 0xc0, !PT ;  /* 0x7fffffff13ff7812 */ /* 0x000fc8000780c0ff */
[----:B------:R-:W-:-:S13]  /*1a40*/  PLOP3.LUT P0, PT, P2, P0, PT, 0x2f, 0xf2 ;  /* 0x0000000000f2781c */ /* 0x000fda0001700577 */
[----:B------:R-:W-:Y:S05]  /*1a50*/  @P0 BRA `(.L_x_19) ;  /* 0x0000000400000947 */ /* 0x000fea0003800000 */
[----:B------:R-:W-:Y:S02]  /*1a60*/  ISETP.GE.AND P0, PT, R22, RZ, PT ;  /* 0x000000ff1600720c */ /* 0x000fe40003f06270 */
[----:B------:R-:W-:-:S11]  /*1a70*/  ISETP.GE.AND P1, PT, R21, RZ, PT ;  /* 0x000000ff1500720c */ /* 0x000fd60003f26270 */
[----:B------:R-:W-:Y:S02]  /*1a80*/  @P0 IMAD.MOV.U32 R17, RZ, RZ, RZ ;  /* 0x000000ffff110224 */ /* 0x000fe400078e00ff */
[----:B------:R-:W-:Y:S01]  /*1a90*/  @!P0 FFMA R18, R0, 1.84467440737095516160e+19, RZ ;  /* 0x5f80000000128823 */ /* 0x000fe200000000ff */
[----:B------:R-:W-:Y:S02]  /*1aa0*/  @!P0 IMAD.MOV.U32 R17, RZ, RZ, -0x40 ;  /* 0xffffffc0ff118424 */ /* 0x000fe400078e00ff */
[----:B------:R-:W-:Y:S02]  /*1ab0*/  @!P1 FFMA R19, R3, 1.84467440737095516160e+19, RZ ;  /* 0x5f80000003139823 */ /* 0x000fe400000000ff */
[----:B------:R-:W-:-:S07]  /*1ac0*/  @!P1 VIADD R17, R17, 0x40 ;  /* 0x0000004011119836 */ /* 0x000fce0000000000 */
.L_x_15:
[----:B------:R-:W-:Y:S01]  /*1ad0*/  LEA R0, R15, 0xc0800000, 0x17 ;  /* 0xc08000000f007811 */ /* 0x000fe200078eb8ff */
[----:B------:R-:W-:Y:S01]  /*1ae0*/  VIADD R20, R20, 0xffffff81 ;  /* 0xffffff8114147836 */ /* 0x000fe20000000000 */
[----:B------:R-:W-:Y:S03]  /*1af0*/  BSSY.RECONVERGENT B3, `(.L_x_20) ;  /* 0x0000035000037945 */ /* 0x000fe60003800200 */
[----:B------:R-:W-:Y:S02]  /*1b00*/  IMAD.IADD R22, R19, 0x1, -R0 ;  /* 0x0000000113167824 */ /* 0x000fe400078e0a00 */
[C---:B------:R-:W-:Y:S01]  /*1b10*/  IMAD R0, R20.reuse, -0x800000, R18 ;  /* 0xff80000014007824 */ /* 0x040fe200078e0212 */
[----:B------:R-:W-:Y:S01]  /*1b20*/  IADD3 R20, PT, PT, R20, 0x7f, -R15 ;  /* 0x0000007f14147810 */ /* 0x000fe20007ffe80f */
[----:B------:R-:W0:Y:S01]  /*1b30*/  MUFU.RCP R19, R22 ;  /* 0x0000001600137308 */ /* 0x000e220000001000 */
[----:B------:R-:W-:-:S03]  /*1b40*/  FADD.FTZ R21, -R22, -RZ ;  /* 0x800000ff16157221 */ /* 0x000fc60000010100 */
[----:B------:R-:W-:Y:S02]  /*1b50*/  IMAD.IADD R20, R20, 0x1, R17 ;  /* 0x0000000114147824 */ /* 0x000fe400078e0211 */
[----:B0-----:R-:W-:-:S04]  /*1b60*/  FFMA R24, R19, R21, 1 ;  /* 0x3f80000013187423 */ /* 0x001fc80000000015 */
[----:B------:R-:W-:-:S04]  /*1b70*/  FFMA R19, R19, R24, R19 ;  /* 0x0000001813137223 */ /* 0x000fc80000000013 */
[----:B------:R-:W-:-:S04]  /*1b80*/  FFMA R18, R0, R19, RZ ;  /* 0x0000001300127223 */ /* 0x000fc800000000ff */
[----:B------:R-:W-:-:S04]  /*1b90*/  FFMA R23, R21, R18, R0 ;  /* 0x0000001215177223 */ /* 0x000fc80000000000 */
[----:B------:R-:W-:-:S04]  /*1ba0*/  FFMA R18, R19, R23, R18 ;  /* 0x0000001713127223 */ /* 0x000fc80000000012 */
[----:B------:R-:W-:-:S04]  /*1bb0*/  FFMA R21, R21, R18, R0 ;  /* 0x0000001215157223 */ /* 0x000fc80000000000 */
[----:B------:R-:W-:-:S05]  /*1bc0*/  FFMA R0, R19, R21, R18 ;  /* 0x0000001513007223 */ /* 0x000fca0000000012 */
[----:B------:R-:W-:-:S04]  /*1bd0*/  SHF.R.U32.HI R15, RZ, 0x17, R0 ;  /* 0x00000017ff0f7819 */ /* 0x000fc80000011600 */
[----:B------:R-:W-:-:S05]  /*1be0*/  LOP3.LUT R15, R15, 0xff, RZ, 0xc0, !PT ;  /* 0x000000ff0f0f7812 */ /* 0x000fca00078ec0ff */
[----:B------:R-:W-:-:S04]  /*1bf0*/  IMAD.IADD R22, R15, 0x1, R20 ;  /* 0x000000010f167824 */ /* 0x000fc800078e0214 */
[----:B------:R-:W-:-:S05]  /*1c00*/  VIADD R15, R22, 0xffffffff ;  /* 0xffffffff160f7836 */ /* 0x000fca0000000000 */
[----:B------:R-:W-:-:S13]  /*1c10*/  ISETP.GE.U32.AND P0, PT, R15, 0xfe, PT ;  /* 0x000000fe0f00780c */ /* 0x000fda0003f06070 */
[----:B------:R-:W-:Y:S05]  /*1c20*/  @!P0 BRA `(.L_x_21) ;  /* 0x0000000000808947 */ /* 0x000fea0003800000 */
[----:B------:R-:W-:-:S13]  /*1c30*/  ISETP.GT.AND P0, PT, R22, 0xfe, PT ;  /* 0x000000fe1600780c */ /* 0x000fda0003f04270 */
[----:B------:R-:W-:Y:S05]  /*1c40*/  @P0 BRA `(.L_x_22) ;  /* 0x00000000006c0947 */ /* 0x000fea0003800000 */
[----:B------:R-:W-:-:S13]  /*1c50*/  ISETP.GE.AND P0, PT, R22, 0x1, PT ;  /* 0x000000011600780c */ /* 0x000fda0003f06270 */
[----:B------:R-:W-:Y:S05]  /*1c60*/  @P0 BRA `(.L_x_23) ;  /* 0x0000000000740947 */ /* 0x000fea0003800000 */
[----:B------:R-:W-:Y:S02]  /*1c70*/  ISETP.GE.AND P0, PT, R22, -0x18, PT ;  /* 0xffffffe81600780c */ /* 0x000fe40003f06270 */
[----:B------:R-:W-:-:S11]  /*1c80*/  LOP3.LUT R0, R0, 0x80000000, RZ, 0xc0, !PT ;  /* 0x8000000000007812 */ /* 0x000fd600078ec0ff */
[----:B------:R-:W-:Y:S05]  /*1c90*/  @!P0 BRA `(.L_x_23) ;  /* 0x0000000000688947 */ /* 0x000fea0003800000 */
[-CC-:B------:R-:W-:Y:S01]  /*1ca0*/  FFMA.RZ R15, R19, R21.reuse, R18.reuse ;  /* 0x00000015130f7223 */ /* 0x180fe2000000c012 */
[C---:B------:R-:W-:Y:S01]  /*1cb0*/  VIADD R20, R22.reuse, 0x20 ;  /* 0x0000002016147836 */ /* 0x040fe20000000000 */
[C---:B------:R-:W-:Y:S02]  /*1cc0*/  ISETP.NE.AND P2, PT, R22.reuse, RZ, PT ;  /* 0x000000ff1600720c */ /* 0x040fe40003f45270 */
[----:B------:R-:W-:Y:S02]  /*1cd0*/  ISETP.NE.AND P1, PT, R22, RZ, PT ;  /* 0x000000ff1600720c */ /* 0x000fe40003f25270 */
[----:B------:R-:W-:Y:S01]  /*1ce0*/  LOP3.LUT R17, R15, 0x7fffff, RZ, 0xc0, !PT ;  /* 0x007fffff0f117812 */ /* 0x000fe200078ec0ff */
[CCC-:B------:R-:W-:Y:S01]  /*1cf0*/  FFMA.RP R15, R19.reuse, R21.reuse, R18.reuse ;  /* 0x00000015130f7223 */ /* 0x1c0fe20000008012 */
[----:B------:R-:W-:Y:S01]  /*1d00*/  FFMA.RM R18, R19, R21, R18 ;  /* 0x0000001513127223 */ /* 0x000fe20000004012 */
[----:B------:R-:W-:Y:S01]  /*1d10*/  IMAD.MOV R19, RZ, RZ, -R22 ;  /* 0x000000ffff137224 */ /* 0x000fe200078e0a16 */
[----:B------:R-:W-:-:S03]  /*1d20*/  LOP3.LUT R17, R17, 0x800000, RZ, 0xfc, !PT ;  /* 0x0080000011117812 */ /* 0x000fc600078efcff */
[----:B------:R-:W-:Y:S02]  /*1d30*/  FSETP.NEU.FTZ.AND P0, PT, R15, R18, PT ;  /* 0x000000120f00720b */ /* 0x000fe40003f1d000 */
[----:B------:R-:W-:Y:S02]  /*1d40*/  SHF.L.U32 R20, R17, R20, RZ ;  /* 0x0000001411147219 */ /* 0x000fe400000006ff */
[----:B------:R-:W-:Y:S02]  /*1d50*/  SEL R18, R19, RZ, P2 ;  /* 0x000000ff13127207 */ /* 0x000fe40001000000 */
[----:B------:R-:W-:Y:S02]  /*1d60*/  ISETP.NE.AND P1, PT, R20, RZ, P1 ;  /* 0x000000ff1400720c */ /* 0x000fe40000f25270 */
[----:B------:R-:W-:Y:S02]  /*1d70*/  SHF.R.U32.HI R18, RZ, R18, R17 ;  /* 0x00000012ff127219 */ /* 0x000fe40000011611 */
[----:B------:R-:W-:-:S02]  /*1d80*/  PLOP3.LUT P0, PT, P0, P1, PT, 0xf8, 0x8f ;  /* 0x00000000008f781c */ /* 0x000fc40000703f70 */
[----:B------:R-:W-:Y:S02]  /*1d90*/  SHF.R.U32.HI R20, RZ, 0x1, R18 ;  /* 0x00000001ff147819 */ /* 0x000fe40000011612 */
[----:B------:R-:W-:-:S04]  /*1da0*/  SEL R15, RZ, 0x1, !P0 ;  /* 0x00000001ff0f7807 */ /* 0x000fc80004000000 */
[----:B------:R-:W-:-:S04]  /*1db0*/  LOP3.LUT R15, R15, 0x1, R20, 0xf8, !PT ;  /* 0x000000010f0f7812 */ /* 0x000fc800078ef814 */
[----:B------:R-:W-:-:S05]  /*1dc0*/  LOP3.LUT R15, R15, R18, RZ, 0xc0, !PT ;  /* 0x000000120f0f7212 */ /* 0x000fca00078ec0ff */
[----:B------:R-:W-:-:S05]  /*1dd0*/  IMAD.IADD R15, R20, 0x1, R15 ;  /* 0x00000001140f7824 */ /* 0x000fca00078e020f */
[----:B------:R-:W-:Y:S01]  /*1de0*/  LOP3.LUT R0, R15, R0, RZ, 0xfc, !PT ;  /* 0x000000000f007212 */ /* 0x000fe200078efcff */
[----:B------:R-:W-:Y:S06]  /*1df0*/  BRA `(.L_x_23) ;  /* 0x0000000000107947 */ /* 0x000fec0003800000 */
.L_x_22:
[----:B------:R-:W-:-:S04]  /*1e00*/  LOP3.LUT R0, R0, 0x80000000, RZ, 0xc0, !PT ;  /* 0x8000000000007812 */ /* 0x000fc800078ec0ff */
[----:B------:R-:W-:Y:S01]  /*1e10*/  LOP3.LUT R0, R0, 0x7f800000, RZ, 0xfc, !PT ;  /* 0x7f80000000007812 */ /* 0x000fe200078efcff */
[----:B------:R-:W-:Y:S06]  /*1e20*/  BRA `(.L_x_23) ;  /* 0x0000000000047947 */ /* 0x000fec0003800000 */
.L_x_21:
[----:B------:R-:W-:-:S07]  /*1e30*/  IMAD R0, R20, 0x800000, R0 ;  /* 0x0080000014007824 */ /* 0x000fce00078e0200 */
.L_x_23:
[----:B------:R-:W-:Y:S05]  /*1e40*/  BSYNC.RECONVERGENT B3 ;  /* 0x0000000000037941 */ /* 0x000fea0003800200 */
.L_x_20:
[----:B------:R-:W-:Y:S05]  /*1e50*/  BRA `(.L_x_24) ;  /* 0x0000000000207947 */ /* 0x000fea0003800000 */
.L_x_19:
[----:B------:R-:W-:-:S04]  /*1e60*/  LOP3.LUT R0, R19, 0x80000000, R18, 0x48, !PT ;  /* 0x8000000013007812 */ /* 0x000fc800078e4812 */
[----:B------:R-:W-:Y:S01]  /*1e70*/  LOP3.LUT R0, R0, 0x7f800000, RZ, 0xfc, !PT ;  /* 0x7f80000000007812 */ /* 0x000fe200078efcff */
[----:B------:R-:W-:Y:S06]  /*1e80*/  BRA `(.L_x_24) ;  /* 0x0000000000147947 */ /* 0x000fec0003800000 */
.L_x_18:
[----:B------:R-:W-:Y:S01]  /*1e90*/  LOP3.LUT R0, R19, 0x80000000, R18, 0x48, !PT ;  /* 0x8000000013007812 */ /* 0x000fe200078e4812 */
[----:B------:R-:W-:Y:S06]  /*1ea0*/  BRA `(.L_x_24) ;  /* 0x00000000000c7947 */ /* 0x000fec0003800000 */
.L_x_17:
[----:B------:R-:W0:Y:S01]  /*1eb0*/  MUFU.RSQ R0, -QNAN ;  /* 0xffc0000000007908 */ /* 0x000e220000001400 */
[----:B------:R-:W-:Y:S05]  /*1ec0*/  BRA `(.L_x_24) ;  /* 0x0000000000047947 */ /* 0x000fea0003800000 */
.L_x_16:
[----:B------:R-:W-:-:S07]  /*1ed0*/  FADD.FTZ R0, R0, R3 ;  /* 0x0000000300007221 */ /* 0x000fce0000010000 */
.L_x_24:
[----:B------:R-:W-:Y:S05]  /*1ee0*/  BSYNC.RECONVERGENT B2 ;  /* 0x0000000000027941 */ /* 0x000fea0003800200 */
.L_x_14:
[----:B------:R-:W-:-:S04]  /*1ef0*/  IMAD.MOV.U32 R17, RZ, RZ, 0x0 ;  /* 0x00000000ff117424 */ /* 0x000fc800078e00ff */
[----:B0-----:R-:W-:Y:S05]  /*1f00*/  RET.REL.NODEC R16 `(_Z24histogramReductionKernelPiS_iimmm) ;  /* 0xffffffe0103c7950 */ /* 0x001fea0003c3ffff */
.L_x_25:
[----:B------:R-:W-:-:S00]  /*1f10*/  BRA `(.L_x_25) ;  /* 0xfffffffc00fc7947 */ /* 0x000fc0000383ffff */
[----:B------:R-:W-:-:S00]  /*1f20*/  NOP ;  /* 0x0000000000007918 */ /* 0x000fc00000000000 */
        /* <DEDUP_REMOVED lines=13> */
.L_x_41:


//--------------------- .text._Z21histogramAtomicKernelPiS_iimm --------------------------
	.section	.text._Z21histogramAtomicKernelPiS_iimm,"ax",@progbits
	.align	128
        .global         _Z21histogramAtomicKernelPiS_iimm
        .type           _Z21histogramAtomicKernelPiS_iimm,@function
        .size           _Z21histogramAtomicKernelPiS_iimm,(.L_x_42 - _Z21histogramAtomicKernelPiS_iimm)
        .other          _Z21histogramAtomicKernelPiS_iimm,@"STO_CUDA_ENTRY STV_DEFAULT"
_Z21histogramAtomicKernelPiS_iimm:
.text._Z21histogramAtomicKernelPiS_iimm:
[----:B------:R-:W-:Y:S01]  /*0000*/  LDC R1, c[0x0][0x37c] ;  /* 0x0000df00ff017b82 */ /* 0x000fe20000000800 */
[----:B------:R-:W0:Y:S07]  /*0010*/  S2R R3, SR_TID.X ;  /* 0x0000000000037919 */ /* 0x000e2e0000002100 */
[----:B------:R-:W0:Y:S01]  /*0020*/  S2UR UR4, SR_CTAID.X ;  /* 0x00000000000479c3 */ /* 0x000e220000002500 */
[----:B------:R-:W1:Y:S07]  /*0030*/  LDCU.64 UR6, c[0x0][0x3a0] ;  /* 0x00007400ff0677ac */ /* 0x000e6e0008000a00 */
[----:B------:R-:W0:Y:S02]  /*0040*/  LDC R0, c[0x0][0x360] ;  /* 0x0000d800ff007b82 */ /* 0x000e240000000800 */
[----:B0-----:R-:W-:-:S05]  /*0050*/  IMAD R0, R0, UR4, R3 ;  /* 0x0000000400007c24 */ /* 0x001fca000f8e0203 */
[----:B-1----:R-:W-:Y:S02]  /*0060*/  ISETP.GE.U32.AND P0, PT, R0, UR6, PT ;  /* 0x0000000600007c0c */ /* 0x002fe4000bf06070 */
[----:B------:R-:W-:-:S04]  /*0070*/  SHF.R.S32.HI R3, RZ, 0x1f, R0 ;  /* 0x0000001fff037819 */ /* 0x000fc80000011400 */
[----:B------:R-:W-:-:S13]  /*0080*/  ISETP.GE.U32.AND.EX P0, PT, R3, UR7, PT, P0 ;  /* 0x0000000703007c0c */ /* 0x000fda000bf06100 */
[----:B------:R-:W-:Y:S05]  /*0090*/  @P0 EXIT ;  /* 0x000000000000094d */ /* 0x000fea0003800000 */
[----:B------:R-:W0:Y:S01]  /*00a0*/  LDCU.64 UR6, c[0x0][0x388] ;  /* 0x00007100ff0677ac */ /* 0x000e220008000a00 */
[----:B------:R-:W1:Y:S01]  /*00b0*/  LDCU.64 UR4, c[0x0][0x358] ;  /* 0x00006b00ff0477ac */ /* 0x000e620008000a00 */
[----:B0-----:R-:W-:-:S04]  /*00c0*/  LEA R2, P0, R0, UR6, 0x2 ;  /* 0x0000000600027c11 */ /* 0x001fc8000f8010ff */
[----:B------:R-:W-:Y:S01]  /*00d0*/  LEA.HI.X R3, R0, UR7, R3, 0x2, P0 ;  /* 0x0000000700037c11 */ /* 0x000fe200080f1403 */
[----:B------:R-:W0:Y:S04]  /*00e0*/  LDCU.64 UR6, c[0x0][0x390] ;  /* 0x00007200ff0677ac */ /* 0x000e280008000a00 */
[----:B-1----:R1:W2:Y:S01]  /*00f0*/  LDG.E R2, desc[UR4][R2.64] ;  /* 0x0000000402027981 */ /* 0x0022a2000c1e1900 */
[----:B------:R-:W-:Y:S01]  /*0100*/  BSSY.RECONVERGENT B0, `(.L_x_26) ;  /* 0x0000010000007945 */ /* 0x000fe20003800200 */
[----:B0-----:R-:W-:Y:S02]  /*0110*/  I2FP.F32.S32 R5, UR6 ;  /* 0x0000000600057c45 */ /* 0x001fe40008201400 */
[----:B------:R-:W-:-:S05]  /*0120*/  I2FP.F32.S32 R0, UR7 ;  /* 0x0000000700007c45 */ /* 0x000fca0008201400 */
[----:B-1----:R-:W-:-:S04]  /*0130*/  FADD R3, -R5, R0 ;  /* 0x0000000005037221 */ /* 0x002fc80000000100 */
[----:B------:R-:W0:Y:S02]  /*0140*/  MUFU.RCP R4, R3 ;  /* 0x0000000300047308 */ /* 0x000e240000001000 */
[----:B0-----:R-:W-:-:S04]  /*0150*/  FFMA R7, -R3, R4, 1 ;  /* 0x3f80000003077423 */ /* 0x001fc80000000104 */
[----:B------:R-:W-:Y:S01]  /*0160*/  FFMA R7, R4, R7, R4 ;  /* 0x0000000704077223 */ /* 0x000fe20000000004 */
[----:B--2---:R-:W-:-:S05]  /*0170*/  I2FP.F32.S32 R0, R2 ;  /* 0x0000000200007245 */ /* 0x004fca0000201400 */
[----:B------:R-:W-:-:S04]  /*0180*/  FADD R0, R0, -R5 ;  /* 0x8000000500007221 */ /* 0x000fc80000000000 */
[----:B------:R-:W0:Y:S01]  /*0190*/  FCHK P0, R0, R3 ;  /* 0x0000000300007302 */ /* 0x000e220000000000 */
[----:B------:R-:W-:-:S04]  /*01a0*/  FFMA R2, R0, R7, RZ ;  /* 0x0000000700027223 */ /* 0x000fc800000000ff */
[----:B------:R-:W-:-:S04]  /*01b0*/  FFMA R4, -R3, R2, R0 ;  /* 0x0000000203047223 */ /* 0x000fc80000000100 */
[----:B------:R-:W-:Y:S01]  /*01c0*/  FFMA R4, R7, R4, R2 ;  /* 0x0000000407047223 */ /* 0x000fe20000000002 */
[----:B0-----:R-:W-:Y:S06]  /*01d0*/  @!P0 BRA `(.L_x_27) ;  /* 0x0000000000088947 */ /* 0x001fec0003800000 */
[----:B------:R-:W-:-:S07]  /*01e0*/  MOV R2, 0x200 ;  /* 0x0000020000027802 */ /* 0x000fce0000000f00 */
[----:B------:R-:W-:Y:S05]  /*01f0*/  CALL.REL.NOINC `($__internal_2_$__cuda_sm3x_div_rn_noftz_f32_slowpath) ;  /* 0x0000000000287944 */ /* 0x000fea0003c00000 */
.L_x_27:
[----:B------:R-:W-:Y:S05]  /*0200*/  BSYNC.RECONVERGENT B0 ;  /* 0x0000000000007941 */ /* 0x000fea0003800200 */
.L_x_26:
[----:B------:R-:W0:Y:S01]  /*0210*/  LDCU.64 UR6, c[0x0][0x398] ;  /* 0x00007300ff0677ac */ /* 0x000e220008000a00 */
[----:B------:R-:W1:Y:S01]  /*0220*/  LDC.64 R2, c[0x0][0x380] ;  /* 0x0000e000ff027b82 */ /* 0x000e620000000a00 */
[----:B------:R-:W-:Y:S01]  /*0230*/  IMAD.MOV.U32 R7, RZ, RZ, 0x1 ;  /* 0x00000001ff077424 */ /* 0x000fe200078e00ff */
[----:B0-----:R-:W0:Y:S02]  /*0240*/  I2F.U64 R5, UR6 ;  /* 0x0000000600057d12 */ /* 0x001e240008301000 */
[----:B0-----:R-:W-:-:S06]  /*0250*/  FMUL R4, R5, R4 ;  /* 0x0000000405047220 */ /* 0x001fcc0000400000 */
[----:B------:R-:W1:Y:S02]  /*0260*/  F2I.TRUNC.NTZ R5, R4 ;  /* 0x0000000400057305 */ /* 0x000e64000020f100 */
[----:B-1----:R-:W-:-:S05]  /*0270*/  IMAD.WIDE R2, R5, 0x4, R2 ;  /* 0x0000000405027825 */ /* 0x002fca00078e0202 */
[----:B------:R-:W-:Y:S01]  /*0280*/  REDG.E.ADD.STRONG.GPU desc[UR4][R2.64], R7 ;  /* 0x000000070200798e */ /* 0x000fe2000c12e104 */
[----:B------:R-:W-:Y:S05]  /*0290*/  EXIT ;  /* 0x000000000000794d */ /* 0x000fea0003800000 */
        .weak           $__internal_2_$__cuda_sm3x_div_rn_noftz_f32_slowpath
        .type           $__internal_2_$__cuda_sm3x_div_rn_noftz_f32_slowpath,@function
        .size           $__internal_2_$__cuda_sm3x_div_rn_noftz_f32_slowpath,(.L_x_42 - $__internal_2_$__cuda_sm3x_div_rn_noftz_f32_slowpath)
$__internal_2_$__cuda_sm3x_div_rn_noftz_f32_slowpath:
        /* <DEDUP_REMOVED lines=36> */
.L_x_29:
[----:B------:R-:W-:Y:S01]  /*04e0*/  LEA R0, R5, 0xc0800000, 0x17 ;  /* 0xc080000005007811 */ /* 0x000fe200078eb8ff */
[----:B------:R-:W-:Y:S01]  /*04f0*/  VIADD R4, R4, 0xffffff81 ;  /* 0xffffff8104047836 */ /* 0x000fe20000000000 */
[----:B------:R-:W-:Y:S03]  /*0500*/  BSSY.RECONVERGENT B2, `(.L_x_34) ;  /* 0x0000035000027945 */ /* 0x000fe60003800200 */
[----:B------:R-:W-:Y:S01]  /*0510*/  IMAD.IADD R7, R7, 0x1, -R0 ;  /* 0x0000000107077824 */ /* 0x000fe200078e0a00 */
[C---:B------:R-:W-:Y:S01]  /*0520*/  IADD3 R5, PT, PT, R4.reuse, 0x7f, -R5 ;  /* 0x0000007f04057810 */ /* 0x040fe20007ffe805 */
[----:B------:R-:W-:Y:S02]  /*0530*/  IMAD R0, R4, -0x800000, R6 ;  /* 0xff80000004007824 */ /* 0x000fe400078e0206 */
[----:B------:R-:W0:Y:S01]  /*0540*/  MUFU.RCP R3, R7 ;  /* 0x0000000700037308 */ /* 0x000e220000001000 */
[----:B------:R-:W-:Y:S01]  /*0550*/  FADD.FTZ R9, -R7, -RZ ;  /* 0x800000ff07097221 */ /* 0x000fe20000010100 */
[----:B------:R-:W-:-:S03]  /*0560*/  IMAD.IADD R5, R5, 0x1, R8 ;  /* 0x0000000105057824 */ /* 0x000fc600078e0208 */
        /* <DEDUP_REMOVED lines=21> */
[----:B------:R-:W-:Y:S02]  /*06c0*/  VIADD R7, R8, 0x20 ;  /* 0x0000002008077836 */ /* 0x000fe40000000000 */
[-CC-:B------:R-:W-:Y:S01]  /*06d0*/  FFMA.RM R5, R10, R6.reuse, R11.reuse ;  /* 0x000000060a057223 */ /* 0x180fe2000000400b */
[----:B------:R-:W-:Y:S02]  /*06e0*/  ISETP.NE.AND P2, PT, R8, RZ, PT ;  /* 0x000000ff0800720c */ /* 0x000fe40003f45270 */
[----:B------:R-:W-:Y:S01]  /*06f0*/  LOP3.LUT R4, R0, 0x7fffff, RZ, 0xc0, !PT ;  /* 0x007fffff00047812 */ /* 0x000fe200078ec0ff */
[----:B------:R-:W-:Y:S01]  /*0700*/  FFMA.RP R0, R10, R6, R11 ;  /* 0x000000060a007223 */ /* 0x000fe2000000800b */
[----:B------:R-:W-:Y:S01]  /*0710*/  IMAD.MOV R6, RZ, RZ, -R8 ;  /* 0x000000ffff067224 */ /* 0x000fe200078e0a08 */
[----:B------:R-:W-:Y:S02]  /*0720*/  ISETP.NE.AND P1, PT, R8, RZ, PT ;  /* 0x000000ff0800720c */ /* 0x000fe40003f25270 */
[----:B------:R-:W-:-:S02]  /*0730*/  LOP3.LUT R4, R4, 0x800000, RZ, 0xfc, !PT ;  /* 0x0080000004047812 */ /* 0x000fc400078efcff */
        /* <DEDUP_REMOVED lines=13> */
.L_x_36:
[----:B------:R-:W-:-:S04]  /*0810*/  LOP3.LUT R3, R3, 0x80000000, RZ, 0xc0, !PT ;  /* 0x8000000003037812 */ /* 0x000fc800078ec0ff */
[----:B------:R-:W-:Y:S01]  /*0820*/  LOP3.LUT R3, R3, 0x7f800000, RZ, 0xfc, !PT ;  /* 0x7f80000003037812 */ /* 0x000fe200078efcff */
[----:B------:R-:W-:Y:S06]  /*0830*/  BRA `(.L_x_37) ;  /* 0x0000000000047947 */ /* 0x000fec0003800000 */
.L_x_35:
[----:B------:R-:W-:-:S07]  /*0840*/  IMAD R3, R5, 0x800000, R3 ;  /* 0x0080000005037824 */ /* 0x000fce00078e0203 */
.L_x_37:
[----:B------:R-:W-:Y:S05]  /*0850*/  BSYNC.RECONVERGENT B2 ;  /* 0x0000000000027941 */ /* 0x000fea0003800200 */
.L_x_34:
[----:B------:R-:W-:Y:S05]  /*0860*/  BRA `(.L_x_38) ;  /* 0x0000000000207947 */ /* 0x000fea0003800000 */
.L_x_33:
[----:B------:R-:W-:-:S04]  /*0870*/  LOP3.LUT R3, R7, 0x80000000, R6, 0x48, !PT ;  /* 0x8000000007037812 */ /* 0x000fc800078e4806 */
[----:B------:R-:W-:Y:S01]  /*0880*/  LOP3.LUT R3, R3, 0x7f800000, RZ, 0xfc, !PT ;  /* 0x7f80000003037812 */ /* 0x000fe200078efcff */
[----:B------:R-:W-:Y:S06]  /*0890*/  BRA `(.L_x_38) ;  /* 0x0000000000147947 */ /* 0x000fec0003800000 */
.L_x_32:
[----:B------:R-:W-:Y:S01]  /*08a0*/  LOP3.LUT R3, R7, 0x80000000, R6, 0x48, !PT ;  /* 0x8000000007037812 */ /* 0x000fe200078e4806 */
[----:B------:R-:W-:Y:S06]  /*08b0*/  BRA `(.L_x_38) ;  /* 0x00000000000c7947 */ /* 0x000fec0003800000 */
.L_x_31:
[----:B------:R-:W0:Y:S01]  /*08c0*/  MUFU.RSQ R3, -QNAN ;  /* 0xffc0000000037908 */ /* 0x000e220000001400 */
[----:B------:R-:W-:Y:S05]  /*08d0*/  BRA `(.L_x_38) ;  /* 0x0000000000047947 */ /* 0x000fea0003800000 */
.L_x_30:
[----:B------:R-:W-:-:S07]  /*08e0*/  FADD.FTZ R3, R0, R3 ;  /* 0x0000000300037221 */ /* 0x000fce0000010000 */
.L_x_38:
[----:B------:R-:W-:Y:S05]  /*08f0*/  BSYNC.RECONVERGENT B1 ;  /* 0x0000000000017941 */ /* 0x000fea0003800200 */
.L_x_28:
[----:B0-----:R-:W-:Y:S02]  /*0900*/  IMAD.MOV.U32 R4, RZ, RZ, R3 ;  /* 0x000000ffff047224 */ /* 0x001fe400078e0003 */
[----:B------:R-:W-:-:S04]  /*0910*/  IMAD.MOV.U32 R3, RZ, RZ, 0x0 ;  /* 0x00000000ff037424 */ /* 0x000fc800078e00ff */
[----:B------:R-:W-:Y:S05]  /*0920*/  RET.REL.NODEC R2 `(_Z21histogramAtomicKernelPiS_iimm) ;  /* 0xfffffff402b47950 */ /* 0x000fea0003c3ffff */
.L_x_39:
        /* <DEDUP_REMOVED lines=13> */
.L_x_42:


//--------------------- .nv.shared._Z24histogramReductionKernelPiS_iimmm --------------------------
	.section	.nv.shared._Z24histogramReductionKernelPiS_iimmm,"aw",@nobits
	.sectionflags	@""
	.align	16
	.zero		1024


//--------------------- .nv.shared.reserved.0     --------------------------
	.section	.nv.shared.reserved.0,"aw",@nobits
	.weak		__nv_reservedSMEM_offset_0_alias
	.size		__nv_reservedSMEM_offset_0_alias, 0, 64
	.other		__nv_reservedSMEM_offset_0_alias,@"STO_CUDA_RESERVED_SHARED STV_DEFAULT"
__nv_reservedSMEM_offset_0_alias:
	.zero		0
	.zero		64


//--------------------- .nv.shared._Z21histogramAtomicKernelPiS_iimm --------------------------
	.section	.nv.shared._Z21histogramAtomicKernelPiS_iimm,"aw",@nobits
	.sectionflags	@""
	.align	16
	.zero		1024


//--------------------- .nv.constant0._Z24histogramReductionKernelPiS_iimmm --------------------------
	.section	.nv.constant0._Z24histogramReductionKernelPiS_iimmm,"a",@progbits
	.sectionflags	@""
	.align	4
.nv.constant0._Z24histogramReductionKernelPiS_iimmm:
	.zero		944


//--------------------- .nv.constant0._Z21histogramAtomicKernelPiS_iimm --------------------------
	.section	.nv.constant0._Z21histogramAtomicKernelPiS_iimm,"a",@progbits
	.sectionflags	@""
	.align	4
.nv.constant0._Z21histogramAtomicKernelPiS_iimm:
	.zero		936


//--------------------- SYMBOLS --------------------------

	.type		.nv.reservedSmem.offset0,@object
	.size		.nv.reservedSmem.offset0,0x4
	.type		.nv.reservedSmem.cap,@object
	.size		.nv.reservedSmem.cap,0x4
